	.headerflags	@"EF_CUDA_TEXMODE_UNIFIED EF_CUDA_64BIT_ADDRESS EF_CUDA_ACCELERATORS EF_CUDA_SM90 EF_CUDA_VIRTUAL_SM(EF_CUDA_SM90)"
	.elftype	@"ET_EXEC"


//--------------------- .nv.info                  --------------------------
	.section	.nv.info,"",@"SHT_CUDA_INFO"
	.align	4


	//----- nvinfo : EIATTR_REGCOUNT
	.align		4
        /*0000*/ 	.byte	0x04, 0x2f
        /*0002*/ 	.short	(.L_1 - .L_0)
	.align		4
.L_0:
        /*0004*/ 	.word	index@(triton_poi_fused_avg_pool2d_11)
        /*0008*/ 	.word	0x00000040


	//----- nvinfo : EIATTR_MIN_STACK_SIZE
	.align		4
.L_1:
        /*000c*/ 	.byte	0x04, 0x12
        /*000e*/ 	.short	(.L_3 - .L_2)
	.align		4
.L_2:
        /*0010*/ 	.word	index@(triton_poi_fused_avg_pool2d_11)
        /*0014*/ 	.word	0x00000000


	//----- nvinfo : EIATTR_FRAME_SIZE
	.align		4
.L_3:
        /*0018*/ 	.byte	0x04, 0x11
        /*001a*/ 	.short	(.L_5 - .L_4)
	.align		4
.L_4:
        /*001c*/ 	.word	index@(triton_poi_fused_avg_pool2d_11)
        /*0020*/ 	.word	0x00000000


	//----- nvinfo : EIATTR_MIN_STACK_SIZE
	.align		4
.L_5:
        /*0024*/ 	.byte	0x04, 0x12
        /*0026*/ 	.short	(.L_7 - .L_6)
	.align		4
.L_6:
        /*0028*/ 	.word	index@(triton_poi_fused_avg_pool2d_11)
        /*002c*/ 	.word	0x00000000
.L_7:


//--------------------- .nv.info.triton_poi_fused_avg_pool2d_11 --------------------------
	.section	.nv.info.triton_poi_fused_avg_pool2d_11,"",@"SHT_CUDA_INFO"
	.sectionflags	@""
	.align	4


	//----- nvinfo : EIATTR_CUDA_API_VERSION
	.align		4
        /*0000*/ 	.byte	0x04, 0x37
        /*0002*/ 	.short	(.L_9 - .L_8)
.L_8:
        /*0004*/ 	.word	0x0000007c


	//----- nvinfo : EIATTR_KPARAM_INFO
	.align		4
.L_9:
        /*0008*/ 	.byte	0x04, 0x17
        /*000a*/ 	.short	(.L_11 - .L_10)
.L_10:
        /*000c*/ 	.word	0x00000000
        /*0010*/ 	.short	0x0002
        /*0012*/ 	.short	0x0010
        /*0014*/ 	.byte	0x00, 0xf0, 0x11, 0x00


	//----- nvinfo : EIATTR_KPARAM_INFO
	.align		4
.L_11:
        /*0018*/ 	.byte	0x04, 0x17
        /*001a*/ 	.short	(.L_13 - .L_12)
.L_12:
        /*001c*/ 	.word	0x00000000
        /*0020*/ 	.short	0x0001
        /*0022*/ 	.short	0x0008
        /*0024*/ 	.byte	0x00, 0xf4, 0x21, 0x00


	//----- nvinfo : EIATTR_KPARAM_INFO
	.align		4
.L_13:
        /*0028*/ 	.byte	0x04, 0x17
        /*002a*/ 	.short	(.L_15 - .L_14)
.L_14:
        /*002c*/ 	.word	0x00000000
        /*0030*/ 	.short	0x0000
        /*0032*/ 	.short	0x0000
        /*0034*/ 	.byte	0x00, 0xf4, 0x21, 0x00


	//----- nvinfo : EIATTR_SPARSE_MMA_MASK
	.align		4
.L_15:
        /*0038*/ 	.byte	0x03, 0x50
        /*003a*/ 	.short	0x0000


	//----- nvinfo : EIATTR_MAXREG_COUNT
	.align		4
        /*003c*/ 	.byte	0x03, 0x1b
        /*003e*/ 	.short	0x00ff


	//----- nvinfo : EIATTR_EXIT_INSTR_OFFSETS
	.align		4
        /*0040*/ 	.byte	0x04, 0x1c
        /*0042*/ 	.short	(.L_17 - .L_16)


	//   ....[0]....
.L_16:
        /*0044*/ 	.word	0x00003c60


	//   ....[1]....
        /*0048*/ 	.word	0x00003c80


	//----- nvinfo : EIATTR_REQNTID
	.align		4
.L_17:
        /*004c*/ 	.byte	0x04, 0x10
        /*004e*/ 	.short	(.L_19 - .L_18)
.L_18:
        /*0050*/ 	.word	0x00000080
        /*0054*/ 	.word	0x00000001
        /*0058*/ 	.word	0x00000001


	//----- nvinfo : EIATTR_CBANK_PARAM_SIZE
	.align		4
.L_19:
        /*005c*/ 	.byte	0x03, 0x19
        /*005e*/ 	.short	0x0014


	//----- nvinfo : EIATTR_PARAM_CBANK
	.align		4
        /*0060*/ 	.byte	0x04, 0x0a
        /*0062*/ 	.short	(.L_21 - .L_20)
	.align		4
.L_20:
        /*0064*/ 	.word	index@(.nv.constant0.triton_poi_fused_avg_pool2d_11)
        /*0068*/ 	.short	0x0210
        /*006a*/ 	.short	0x0014


	//----- nvinfo : EIATTR_SW_WAR
	.align		4
.L_21:
        /*006c*/ 	.byte	0x04, 0x36
        /*006e*/ 	.short	(.L_23 - .L_22)
.L_22:
        /*0070*/ 	.word	0x00000008
.L_23:


//--------------------- .nv.callgraph             --------------------------
	.section	.nv.callgraph,"",@"SHT_CUDA_CALLGRAPH"
	.align	4
	.sectionentsize	8
	.align		4
        /*0000*/ 	.word	0x00000000
	.align		4
        /*0004*/ 	.word	0xffffffff
	.align		4
        /*0008*/ 	.word	0x00000000
	.align		4
        /*000c*/ 	.word	0xfffffffe
	.align		4
        /*0010*/ 	.word	0x00000000
	.align		4
        /*0014*/ 	.word	0xfffffffd
	.align		4
        /*0018*/ 	.word	0x00000000
	.align		4
        /*001c*/ 	.word	0xfffffffc


//--------------------- .text.triton_poi_fused_avg_pool2d_11 --------------------------
	.section	.text.triton_poi_fused_avg_pool2d_11,"ax",@progbits
	.align	128
        .global         triton_poi_fused_avg_pool2d_11
        .type           triton_poi_fused_avg_pool2d_11,@function
        .size           triton_poi_fused_avg_pool2d_11,(.L_x_1 - triton_poi_fused_avg_pool2d_11)
        .other          triton_poi_fused_avg_pool2d_11,@"STO_CUDA_ENTRY STV_DEFAULT"
triton_poi_fused_avg_pool2d_11:
.text.triton_poi_fused_avg_pool2d_11:
[----:B------:R-:W0:Y:S01]  /*0000*/  LDC R1, c[0x0][0x28] ;  /* 0x00000a00ff017b82 */ /* 0x000e220000000800 */
[----:B------:R-:W1:Y:S07]  /*0010*/  S2R R0, SR_TID.X ;  /* 0x0000000000007919 */ /* 0x000e6e0000002100 */
[----:B------:R-:W2:Y:S01]  /*0020*/  LDC.64 R28, c[0x0][0x210] ;  /* 0x00008400ff1c7b82 */ /* 0x000ea20000000a00 */
[----:B------:R-:W-:Y:S01]  /*0030*/  IMAD.MOV.U32 R7, RZ, RZ, RZ ;  /* 0x000000ffff077224 */ /* 0x000fe200078e00ff */
[----:B------:R-:W-:Y:S01]  /*0040*/  ULDC.64 UR4, c[0x0][0x208] ;  /* 0x0000820000047ab9 */ /* 0x000fe20000000a00 */
[----:B------:R-:W3:Y:S01]  /*0050*/  S2R R3, SR_CTAID.X ;  /* 0x0000000000037919 */ /* 0x000ee20000002500 */
[----:B-1----:R-:W-:-:S05]  /*0060*/  IMAD.SHL.U32 R0, R0, 0x4, RZ ;  /* 0x0000000400007824 */ /* 0x002fca00078e00ff */
[----:B------:R-:W-:-:S05]  /*0070*/  LOP3.LUT R0, R0, 0x1fc, RZ, 0xc0, !PT ;  /* 0x000001fc00007812 */ /* 0x000fca00078ec0ff */
[----:B---3--:R-:W-:-:S04]  /*0080*/  IMAD R12, R3, 0x400, R0 ;  /* 0x00000400030c7824 */ /* 0x008fc800078e0200 */
[----:B------:R-:W-:-:S04]  /*0090*/  IMAD.HI R0, R12, 0x4325c53f, RZ ;  /* 0x4325c53f0c007827 */ /* 0x000fc800078e02ff */
[----:B------:R-:W-:Y:S01]  /*00a0*/  VIADD R15, R12, 0xffffffc4 ;  /* 0xffffffc40c0f7836 */ /* 0x000fe20000000000 */
[----:B------:R-:W-:-:S03]  /*00b0*/  SHF.R.U32.HI R3, RZ, 0x1f, R0 ;  /* 0x0000001fff037819 */ /* 0x000fc60000011600 */
[----:B--2---:R-:W-:Y:S01]  /*00c0*/  IMAD.WIDE R14, R15, 0x4, R28 ;  /* 0x000000040f0e7825 */ /* 0x004fe200078e021c */
[----:B------:R-:W-:-:S05]  /*00d0*/  LEA.HI.SX32 R3, R0, R3, 0x1c ;  /* 0x0000000300037211 */ /* 0x000fca00078fe2ff */
[----:B------:R-:W-:-:S04]  /*00e0*/  IMAD.HI R0, R3, 0x4325c53f, RZ ;  /* 0x4325c53f03007827 */ /* 0x000fc800078e02ff */
[----:B------:R-:W-:Y:S01]  /*00f0*/  IMAD R32, R3, -0x3d, R12 ;  /* 0xffffffc303207824 */ /* 0x000fe200078e020c */
[----:B------:R-:W-:-:S03]  /*0100*/  SHF.R.U32.HI R5, RZ, 0x1f, R0 ;  /* 0x0000001fff057819 */ /* 0x000fc60000011600 */
[----:B------:R-:W-:Y:S01]  /*0110*/  VIADD R43, R32, 0x1 ;  /* 0x00000001202b7836 */ /* 0x000fe20000000000 */
[----:B------:R-:W-:-:S04]  /*0120*/  LEA.HI.SX32 R0, R0, R5, 0x1c ;  /* 0x0000000500007211 */ /* 0x000fc800078fe2ff */
[----:B------:R-:W-:Y:S01]  /*0130*/  ISETP.GE.U32.AND P0, PT, R43, 0x3d, PT ;  /* 0x0000003d2b00780c */ /* 0x000fe20003f06070 */
[----:B------:R-:W-:-:S05]  /*0140*/  IMAD R3, R0, -0x3d, R3 ;  /* 0xffffffc300037824 */ /* 0x000fca00078e0203 */
[----:B------:R-:W-:-:S04]  /*0150*/  ISETP.GT.AND P1, PT, R3, RZ, !P0 ;  /* 0x000000ff0300720c */ /* 0x000fc80004724270 */
[----:B------:R-:W-:-:S13]  /*0160*/  ISETP.LT.AND P1, PT, R12, 0x573600, P1 ;  /* 0x005736000c00780c */ /* 0x000fda0000f21270 */
[----:B------:R-:W2:Y:S01]  /*0170*/  @P1 LDG.E R7, desc[UR4][R14.64] ;  /* 0x000000040e071981 */ /* 0x000ea2000c1e1900 */
[----:B------:R-:W-:Y:S01]  /*0180*/  VIADD R26, R12, 0x1 ;  /* 0x000000010c1a7836 */ /* 0x000fe20000000000 */
[----:B------:R-:W-:Y:S01]  /*0190*/  ISETP.GT.AND P0, PT, R32, 0x3a, PT ;  /* 0x0000003a2000780c */ /* 0x000fe20003f04270 */
[----:B------:R-:W-:Y:S01]  /*01a0*/  VIADD R22, R12, 0x2 ;  /* 0x000000020c167836 */ /* 0x000fe20000000000 */
[----:B------:R-:W-:Y:S01]  /*01b0*/  ISETP.GE.AND P2, PT, R32, 0x3b, PT ;  /* 0x0000003b2000780c */ /* 0x000fe20003f46270 */
[----:B------:R-:W-:-:S04]  /*01c0*/  IMAD.HI R0, R26, 0x4325c53f, RZ ;  /* 0x4325c53f1a007827 */ /* 0x000fc800078e02ff */
[----:B------:R-:W-:Y:S01]  /*01d0*/  IMAD.HI R2, R22, 0x4325c53f, RZ ;  /* 0x4325c53f16027827 */ /* 0x000fe200078e02ff */
[----:B------:R-:W-:-:S03]  /*01e0*/  SHF.R.U32.HI R5, RZ, 0x1f, R0 ;  /* 0x0000001fff057819 */ /* 0x000fc60000011600 */
[----:B------:R-:W-:Y:S01]  /*01f0*/  VIADD R4, R12, 0x3 ;  /* 0x000000030c047836 */ /* 0x000fe20000000000 */
[----:B------:R-:W-:Y:S01]  /*0200*/  LEA.HI.SX32 R5, R0, R5, 0x1c ;  /* 0x0000000500057211 */ /* 0x000fe200078fe2ff */
[----:B------:R-:W-:Y:S01]  /*0210*/  VIADD R6, R12, 0x203 ;  /* 0x000002030c067836 */ /* 0x000fe20000000000 */
[----:B------:R-:W-:Y:S01]  /*0220*/  SHF.R.U32.HI R9, RZ, 0x1f, R2 ;  /* 0x0000001fff097819 */ /* 0x000fe20000011602 */
[----:B------:R-:W-:-:S03]  /*0230*/  IMAD.HI R0, R4, 0x4325c53f, RZ ;  /* 0x4325c53f04007827 */ /* 0x000fc600078e02ff */
[----:B------:R-:W-:Y:S01]  /*0240*/  LEA.HI.SX32 R33, R2, R9, 0x1c ;  /* 0x0000000902217211 */ /* 0x000fe200078fe2ff */
[----:B------:R-:W-:Y:S01]  /*0250*/  IMAD.HI R8, R6, 0x4325c53f, RZ ;  /* 0x4325c53f06087827 */ /* 0x000fe200078e02ff */
[----:B------:R-:W-:-:S03]  /*0260*/  SHF.R.U32.HI R9, RZ, 0x1f, R0 ;  /* 0x0000001fff097819 */ /* 0x000fc60000011600 */
[----:B------:R-:W-:Y:S01]  /*0270*/  IMAD.HI R10, R5, 0x4325c53f, RZ ;  /* 0x4325c53f050a7827 */ /* 0x000fe200078e02ff */
[----:B------:R-:W-:Y:S02]  /*0280*/  SHF.R.U32.HI R11, RZ, 0x1f, R8 ;  /* 0x0000001fff0b7819 */ /* 0x000fe40000011608 */
[----:B------:R-:W-:Y:S01]  /*0290*/  LEA.HI.SX32 R27, R0, R9, 0x1c ;  /* 0x00000009001b7211 */ /* 0x000fe200078fe2ff */
[----:B------:R-:W-:Y:S01]  /*02a0*/  IMAD.HI R2, R33, 0x4325c53f, RZ ;  /* 0x4325c53f21027827 */ /* 0x000fe200078e02ff */
[----:B------:R-:W-:Y:S02]  /*02b0*/  SHF.R.U32.HI R13, RZ, 0x1f, R10 ;  /* 0x0000001fff0d7819 */ /* 0x000fe4000001160a */
[----:B------:R-:W-:Y:S01]  /*02c0*/  LEA.HI.SX32 R9, R8, R11, 0x1c ;  /* 0x0000000b08097211 */ /* 0x000fe200078fe2ff */
[----:B------:R-:W-:Y:S01]  /*02d0*/  VIADD R0, R32, 0x2 ;  /* 0x0000000220007836 */ /* 0x000fe20000000000 */
[----:B------:R-:W-:Y:S01]  /*02e0*/  SHF.R.U32.HI R11, RZ, 0x1f, R2 ;  /* 0x0000001fff0b7819 */ /* 0x000fe20000011602 */
[----:B------:R-:W-:Y:S01]  /*02f0*/  IMAD R26, R5, -0x3d, R26 ;  /* 0xffffffc3051a7824 */ /* 0x000fe200078e021a */
[----:B------:R-:W-:Y:S01]  /*0300*/  LEA.HI.SX32 R10, R10, R13, 0x1c ;  /* 0x0000000d0a0a7211 */ /* 0x000fe200078fe2ff */
[----:B------:R-:W-:Y:S01]  /*0310*/  IMAD R22, R33, -0x3d, R22 ;  /* 0xffffffc321167824 */ /* 0x000fe200078e0216 */
[----:B------:R-:W-:Y:S01]  /*0320*/  SEL R0, R0, RZ, !P2 ;  /* 0x000000ff00007207 */ /* 0x000fe20005000000 */
[----:B------:R-:W-:Y:S01]  /*0330*/  IMAD.HI R13, R27, 0x4325c53f, RZ ;  /* 0x4325c53f1b0d7827 */ /* 0x000fe200078e02ff */
[----:B------:R-:W-:-:S02]  /*0340*/  LEA.HI.SX32 R8, R2, R11, 0x1c ;  /* 0x0000000b02087211 */ /* 0x000fc400078fe2ff */
[----:B------:R-:W-:Y:S01]  /*0350*/  ISETP.GT.AND P2, PT, R26, 0x3a, PT ;  /* 0x0000003a1a00780c */ /* 0x000fe20003f44270 */
[----:B------:R-:W-:Y:S01]  /*0360*/  IMAD R35, R10, -0x3d, R5 ;  /* 0xffffffc30a237824 */ /* 0x000fe200078e0205 */
[----:B------:R-:W-:Y:S01]  /*0370*/  ISETP.GE.AND P4, PT, R26, 0x3b, PT ;  /* 0x0000003b1a00780c */ /* 0x000fe20003f86270 */
[----:B------:R-:W-:Y:S01]  /*0380*/  VIADD R2, R0, 0x3d ;  /* 0x0000003d00027836 */ /* 0x000fe20000000000 */
[----:B------:R-:W-:Y:S01]  /*0390*/  ISETP.GT.AND P3, PT, R22, 0x3a, PT ;  /* 0x0000003a1600780c */ /* 0x000fe20003f64270 */
[----:B------:R-:W-:Y:S01]  /*03a0*/  VIADD R5, R26, 0x2 ;  /* 0x000000021a057836 */ /* 0x000fe20000000000 */
[----:B------:R-:W-:Y:S01]  /*03b0*/  SHF.R.U32.HI R16, RZ, 0x1f, R13 ;  /* 0x0000001fff107819 */ /* 0x000fe2000001160d */
[----:B------:R-:W-:Y:S01]  /*03c0*/  @!P0 IMAD.MOV R2, RZ, RZ, R0 ;  /* 0x000000ffff028224 */ /* 0x000fe200078e0200 */
[----:B------:R-:W-:Y:S01]  /*03d0*/  ISETP.GT.AND P0, PT, R32, 0x1, PT ;  /* 0x000000012000780c */ /* 0x000fe20003f04270 */
[----:B------:R-:W-:Y:S01]  /*03e0*/  IMAD R33, R8, -0x3d, R33 ;  /* 0xffffffc308217824 */ /* 0x000fe200078e0221 */
[----:B------:R-:W-:Y:S01]  /*03f0*/  ISETP.GE.AND P5, PT, R22, 0x3b, PT ;  /* 0x0000003b1600780c */ /* 0x000fe20003fa6270 */
[----:B------:R-:W-:Y:S01]  /*0400*/  VIADD R0, R32, 0xffffffff ;  /* 0xffffffff20007836 */ /* 0x000fe20000000000 */
[----:B------:R-:W-:Y:S01]  /*0410*/  SEL R10, R5, RZ, !P4 ;  /* 0x000000ff050a7207 */ /* 0x000fe20006000000 */
[----:B------:R-:W-:Y:S01]  /*0420*/  VIADD R8, R22, 0x2 ;  /* 0x0000000216087836 */ /* 0x000fe20000000000 */
[----:B------:R-:W-:Y:S01]  /*0430*/  LEA.HI.SX32 R16, R13, R16, 0x1c ;  /* 0x000000100d107211 */ /* 0x000fe200078fe2ff */
[----:B------:R-:W-:Y:S01]  /*0440*/  IMAD R4, R27, -0x3d, R4 ;  /* 0xffffffc31b047824 */ /* 0x000fe200078e0204 */
[----:B------:R-:W-:Y:S01]  /*0450*/  SEL R5, R0, RZ, P0 ;  /* 0x000000ff00057207 */ /* 0x000fe20000000000 */
[----:B------:R-:W-:Y:S01]  /*0460*/  IMAD.HI R20, R9, 0x4325c53f, RZ ;  /* 0x4325c53f09147827 */ /* 0x000fe200078e02ff */
[----:B------:R-:W-:-:S02]  /*0470*/  SEL R11, R8, RZ, !P5 ;  /* 0x000000ff080b7207 */ /* 0x000fc40006800000 */
[----:B------:R-:W-:Y:S01]  /*0480*/  ISETP.GT.AND P0, PT, R4, 0x3a, PT ;  /* 0x0000003a0400780c */ /* 0x000fe20003f04270 */
[----:B------:R-:W-:Y:S01]  /*0490*/  VIADD R18, R10, 0x3d ;  /* 0x0000003d0a127836 */ /* 0x000fe20000000000 */
[----:B------:R-:W-:Y:S01]  /*04a0*/  SHF.R.U32.HI R17, RZ, 0x1f, R20 ;  /* 0x0000001fff117819 */ /* 0x000fe20000011614 */
[----:B------:R-:W-:Y:S01]  /*04b0*/  @!P2 IMAD.MOV R18, RZ, RZ, R10 ;  /* 0x000000ffff12a224 */ /* 0x000fe200078e020a */
[----:B------:R-:W-:Y:S01]  /*04c0*/  ISETP.GE.AND P5, PT, R4, 0x3b, PT ;  /* 0x0000003b0400780c */ /* 0x000fe20003fa6270 */
[----:B------:R-:W-:Y:S01]  /*04d0*/  IMAD R27, R16, -0x3d, R27 ;  /* 0xffffffc3101b7824 */ /* 0x000fe200078e021b */
[C---:B------:R-:W-:Y:S01]  /*04e0*/  ISETP.GE.AND P4, PT, R3.reuse, 0x3b, PT ;  /* 0x0000003b0300780c */ /* 0x040fe20003f86270 */
[----:B------:R-:W-:Y:S01]  /*04f0*/  IMAD.IADD R8, R2, 0x1, -R5 ;  /* 0x0000000102087824 */ /* 0x000fe200078e0a05 */
[----:B------:R-:W-:Y:S01]  /*0500*/  ISETP.GT.AND P2, PT, R3, 0x3a, PT ;  /* 0x0000003a0300780c */ /* 0x000fe20003f44270 */
[----:B------:R-:W-:Y:S01]  /*0510*/  VIADD R10, R4, 0x2 ;  /* 0x00000002040a7836 */ /* 0x000fe20000000000 */
[----:B------:R-:W-:Y:S01]  /*0520*/  LEA.HI.SX32 R20, R20, R17, 0x1c ;  /* 0x0000001114147211 */ /* 0x000fe200078fe2ff */
[----:B------:R-:W-:-:S02]  /*0530*/  VIADD R16, R11, 0x3d ;  /* 0x0000003d0b107836 */ /* 0x000fc40000000000 */
[----:B------:R-:W-:Y:S01]  /*0540*/  IMAD.IADD R5, R5, 0x1, -R2 ;  /* 0x0000000105057824 */ /* 0x000fe200078e0a02 */
[----:B------:R-:W-:Y:S01]  /*0550*/  SEL R17, R10, RZ, !P5 ;  /* 0x000000ff0a117207 */ /* 0x000fe20006800000 */
[----:B------:R-:W-:Y:S01]  /*0560*/  VIADD R0, R3, 0x2 ;  /* 0x0000000203007836 */ /* 0x000fe20000000000 */
[C---:B------:R-:W-:Y:S01]  /*0570*/  ISETP.GE.AND P5, PT, R35.reuse, 0x3b, PT ;  /* 0x0000003b2300780c */ /* 0x040fe20003fa6270 */
[----:B------:R-:W-:Y:S01]  /*0580*/  @!P3 IMAD.MOV R16, RZ, RZ, R11 ;  /* 0x000000ffff10b224 */ /* 0x000fe200078e020b */
[C---:B------:R-:W-:Y:S01]  /*0590*/  ISETP.GT.AND P3, PT, R26.reuse, 0x1, PT ;  /* 0x000000011a00780c */ /* 0x040fe20003f64270 */
[----:B------:R-:W-:Y:S01]  /*05a0*/  VIADD R2, R26, 0xffffffff ;  /* 0xffffffff1a027836 */ /* 0x000fe20000000000 */
[----:B------:R-:W-:Y:S01]  /*05b0*/  SEL R0, R0, RZ, !P4 ;  /* 0x000000ff00007207 */ /* 0x000fe20006000000 */
[----:B------:R-:W-:Y:S01]  /*05c0*/  VIADD R10, R22, 0xffffffff ;  /* 0xffffffff160a7836 */ /* 0x000fe20000000000 */
[----:B------:R-:W-:Y:S01]  /*05d0*/  ISETP.GT.AND P4, PT, R35, 0x3a, PT ;  /* 0x0000003a2300780c */ /* 0x000fe20003f84270 */
[----:B------:R-:W-:Y:S01]  /*05e0*/  VIADD R21, R17, 0x3d ;  /* 0x0000003d11157836 */ /* 0x000fe20000000000 */
[----:B------:R-:W-:Y:S01]  /*05f0*/  SEL R13, R2, RZ, P3 ;  /* 0x000000ff020d7207 */ /* 0x000fe20001800000 */
[----:B------:R-:W-:Y:S01]  /*0600*/  VIADD R2, R35, 0x2 ;  /* 0x0000000223027836 */ /* 0x000fe20000000000 */
[----:B------:R-:W-:Y:S01]  /*0610*/  ISETP.GT.AND P3, PT, R22, 0x1, PT ;  /* 0x000000011600780c */ /* 0x000fe20003f64270 */
[----:B------:R-:W-:Y:S01]  /*0620*/  @!P0 IMAD.MOV R21, RZ, RZ, R17 ;  /* 0x000000ffff158224 */ /* 0x000fe200078e0211 */
[----:B------:R-:W-:Y:S01]  /*0630*/  ISETP.GT.AND P0, PT, R33, 0x3a, PT ;  /* 0x0000003a2100780c */ /* 0x000fe20003f04270 */
[----:B------:R-:W-:Y:S01]  /*0640*/  VIADD R11, R0, 0x3d ;  /* 0x0000003d000b7836 */ /* 0x000fe20000000000 */
[----:B------:R-:W-:Y:S01]  /*0650*/  SEL R17, R10, RZ, P3 ;  /* 0x000000ff0a117207 */ /* 0x000fe20001800000 */
[----:B------:R-:W-:Y:S01]  /*0660*/  @!P2 IMAD.MOV R11, RZ, RZ, R0 ;  /* 0x000000ffff0ba224 */ /* 0x000fe200078e0200 */
[----:B------:R-:W-:Y:S01]  /*0670*/  SEL R2, R2, RZ, !P5 ;  /* 0x000000ff02027207 */ /* 0x000fe20006800000 */
[----:B------:R-:W-:Y:S01]  /*0680*/  IMAD.IADD R10, R18, 0x1, -R13 ;  /* 0x00000001120a7824 */ /* 0x000fe200078e0a0d */
[----:B------:R-:W-:Y:S01]  /*0690*/  ISETP.GT.AND P2, PT, R27, 0x3a, PT ;  /* 0x0000003a1b00780c */ /* 0x000fe20003f44270 */
[----:B------:R-:W-:Y:S01]  /*06a0*/  IMAD.IADD R19, R16, 0x1, -R17 ;  /* 0x0000000110137824 */ /* 0x000fe200078e0a11 */
[----:B------:R-:W-:Y:S01]  /*06b0*/  ISETP.GE.AND P3, PT, R33, 0x3b, PT ;  /* 0x0000003b2100780c */ /* 0x000fe20003f66270 */
[----:B------:R-:W-:Y:S01]  /*06c0*/  IMAD.IADD R18, R13, 0x1, -R18 ;  /* 0x000000010d127824 */ /* 0x000fe200078e0a12 */
[----:B------:R-:W-:Y:S01]  /*06d0*/  ISETP.GE.AND P5, PT, R27, 0x3b, PT ;  /* 0x0000003b1b00780c */ /* 0x000fe20003fa6270 */
[----:B------:R-:W-:-:S02]  /*06e0*/  IMAD.IADD R17, R17, 0x1, -R16 ;  /* 0x0000000111117824 */ /* 0x000fc400078e0a10 */
[----:B------:R-:W-:Y:S02]  /*06f0*/  VIADD R0, R33, 0x2 ;  /* 0x0000000221007836 */ /* 0x000fe40000000000 */
[----:B------:R-:W-:Y:S02]  /*0700*/  VIADD R13, R2, 0x3d ;  /* 0x0000003d020d7836 */ /* 0x000fe40000000000 */
[----:B------:R-:W-:Y:S02]  /*0710*/  IMAD R8, R8, R11, RZ ;  /* 0x0000000b08087224 */ /* 0x000fe400078e02ff */
[----:B------:R-:W-:Y:S02]  /*0720*/  VIADD R16, R27, 0x2 ;  /* 0x000000021b107836 */ /* 0x000fe40000000000 */
[----:B------:R-:W-:Y:S01]  /*0730*/  @!P4 IMAD.MOV R13, RZ, RZ, R2 ;  /* 0x000000ffff0dc224 */ /* 0x000fe200078e0202 */
[C---:B------:R-:W-:Y:S01]  /*0740*/  ISETP.GT.AND P4, PT, R4.reuse, 0x1, PT ;  /* 0x000000010400780c */ /* 0x040fe20003f84270 */
[----:B------:R-:W-:Y:S01]  /*0750*/  VIADD R11, R4, 0xffffffff ;  /* 0xffffffff040b7836 */ /* 0x000fe20000000000 */
[----:B------:R-:W-:Y:S01]  /*0760*/  SEL R2, R0, RZ, !P3 ;  /* 0x000000ff00027207 */ /* 0x000fe20005800000 */
[----:B------:R-:W-:Y:S01]  /*0770*/  VIADD R0, R3, 0xffffffff ;  /* 0xffffffff03007836 */ /* 0x000fe20000000000 */
[----:B------:R-:W-:Y:S01]  /*0780*/  SEL R23, R16, RZ, !P5 ;  /* 0x000000ff10177207 */ /* 0x000fe20006800000 */
[----:B------:R-:W-:Y:S01]  /*0790*/  IMAD R10, R10, R13, RZ ;  /* 0x0000000d0a0a7224 */ /* 0x000fe200078e02ff */
[----:B------:R-:W-:Y:S01]  /*07a0*/  SEL R24, R11, RZ, P4 ;  /* 0x000000ff0b187207 */ /* 0x000fe20002000000 */
[----:B------:R-:W-:Y:S01]  /*07b0*/  VIADD R16, R2, 0x3d ;  /* 0x0000003d02107836 */ /* 0x000fe20000000000 */
[----:B------:R-:W-:Y:S01]  /*07c0*/  ISETP.GT.AND P3, PT, R3, 0x1, PT ;  /* 0x000000010300780c */ /* 0x000fe20003f64270 */
[----:B------:R-:W-:Y:S01]  /*07d0*/  VIADD R25, R23, 0x3d ;  /* 0x0000003d17197836 */ /* 0x000fe20000000000 */
[----:B------:R-:W-:Y:S01]  /*07e0*/  ISETP.GT.AND P4, PT, R3, -0x1, PT ;  /* 0xffffffff0300780c */ /* 0x000fe20003f84270 */
[----:B------:R-:W-:Y:S01]  /*07f0*/  @!P0 IMAD.MOV R16, RZ, RZ, R2 ;  /* 0x000000ffff108224 */ /* 0x000fe200078e0202 */
[----:B------:R-:W-:Y:S01]  /*0800*/  SEL R0, R0, RZ, P3 ;  /* 0x000000ff00007207 */ /* 0x000fe20001800000 */
[----:B------:R-:W-:Y:S01]  /*0810*/  @!P2 IMAD.MOV R25, RZ, RZ, R23 ;  /* 0x000000ffff19a224 */ /* 0x000fe200078e0217 */
[----:B------:R-:W-:Y:S01]  /*0820*/  ISETP.GT.AND P3, PT, R35, 0x1, PT ;  /* 0x000000012300780c */ /* 0x000fe20003f64270 */
[----:B------:R-:W-:Y:S01]  /*0830*/  IMAD.IADD R2, R21, 0x1, -R24 ;  /* 0x0000000115027824 */ /* 0x000fe200078e0a18 */
[----:B------:R-:W-:Y:S01]  /*0840*/  ISETP.GT.AND P0, PT, R3, RZ, PT ;  /* 0x000000ff0300720c */ /* 0x000fe20003f04270 */
[----:B------:R-:W-:Y:S01]  /*0850*/  IMAD R16, R19, R16, RZ ;  /* 0x0000001013107224 */ /* 0x000fe200078e02ff */
[----:B------:R-:W-:Y:S01]  /*0860*/  ISETP.GT.AND P2, PT, R33, 0x1, PT ;  /* 0x000000012100780c */ /* 0x000fe20003f44270 */
[----:B------:R-:W-:Y:S01]  /*0870*/  IMAD R19, R2, R25, RZ ;  /* 0x0000001902137224 */ /* 0x000fe200078e02ff */
[C---:B------:R-:W-:Y:S01]  /*0880*/  ISETP.GT.AND P5, PT, R32.reuse, RZ, P0 ;  /* 0x000000ff2000720c */ /* 0x040fe200007a4270 */
[----:B------:R-:W-:Y:S01]  /*0890*/  VIADD R2, R35, 0xffffffff ;  /* 0xffffffff23027836 */ /* 0x000fe20000000000 */
[----:B------:R-:W-:Y:S01]  /*08a0*/  ISETP.GT.AND P4, PT, R32, RZ, P4 ;  /* 0x000000ff2000720c */ /* 0x000fe20002784270 */
[----:B------:R-:W-:Y:S01]  /*08b0*/  IMAD R5, R0, R5, R8 ;  /* 0x0000000500057224 */ /* 0x000fe200078e0208 */
[----:B------:R-:W-:Y:S01]  /*08c0*/  ISETP.LT.AND P6, PT, R12, 0x573600, P5 ;  /* 0x005736000c00780c */ /* 0x000fe20002fc1270 */
[----:B------:R-:W-:Y:S01]  /*08d0*/  VIADD R8, R33, 0xffffffff ;  /* 0xffffffff21087836 */ /* 0x000fe20000000000 */
[----:B------:R-:W-:Y:S01]  /*08e0*/  SEL R11, R2, RZ, P3 ;  /* 0x000000ff020b7207 */ /* 0x000fe20001800000 */
[----:B------:R-:W-:Y:S01]  /*08f0*/  IMAD R20, R20, -0x3d, R9 ;  /* 0xffffffc314147824 */ /* 0x000fe200078e0209 */
[----:B------:R-:W-:Y:S01]  /*0900*/  ISETP.LT.AND P4, PT, R12, 0x573600, P4 ;  /* 0x005736000c00780c */ /* 0x000fe20002781270 */
[----:B------:R-:W-:Y:S01]  /*0910*/  IMAD R9, R9, -0x3d, R6 ;  /* 0xffffffc309097824 */ /* 0x000fe200078e0206 */
[----:B------:R-:W-:Y:S01]  /*0920*/  SEL R8, R8, RZ, P2 ;  /* 0x000000ff08087207 */ /* 0x000fe20001000000 */
[----:B------:R-:W-:Y:S01]  /*0930*/  IMAD R18, R11, R18, R10 ;  /* 0x000000120b127224 */ /* 0x000fe200078e020a */
[----:B------:R-:W-:Y:S01]  /*0940*/  ISETP.GT.AND P2, PT, R32, -0x1, P0 ;  /* 0xffffffff2000780c */ /* 0x000fe20000744270 */
[----:B------:R-:W-:Y:S01]  /*0950*/  VIADD R11, R4, 0x1 ;  /* 0x00000001040b7836 */ /* 0x000fe20000000000 */
[----:B------:R-:W-:Y:S01]  /*0960*/  ISETP.GT.AND P3, PT, R27, 0x1, PT ;  /* 0x000000011b00780c */ /* 0x000fe20003f64270 */
[----:B------:R-:W-:Y:S01]  /*0970*/  VIADD R41, R9, 0x1 ;  /* 0x0000000109297836 */ /* 0x000fe20000000000 */
[C---:B------:R-:W-:Y:S01]  /*0980*/  ISETP.LT.AND P2, PT, R12.reuse, 0x573600, P2 ;  /* 0x005736000c00780c */ /* 0x040fe20001741270 */
[C---:B------:R-:W-:Y:S01]  /*0990*/  VIADD R25, R12.reuse, 0xffffffc2 ;  /* 0xffffffc20c197836 */ /* 0x040fe20000000000 */
[----:B------:R-:W-:Y:S01]  /*09a0*/  ISETP.GE.U32.AND P5, PT, R11, 0x3d, PT ;  /* 0x0000003d0b00780c */ /* 0x000fe20003fa6070 */
[----:B------:R-:W-:-:S02]  /*09b0*/  VIADD R31, R12, 0xffffffff ;  /* 0xffffffff0c1f7836 */ /* 0x000fc40000000000 */
[----:B------:R-:W-:Y:S02]  /*09c0*/  IMAD.IADD R34, R24, 0x1, -R21 ;  /* 0x0000000118227824 */ /* 0x000fe400078e0a15 */
[----:B------:R-:W-:Y:S02]  /*09d0*/  IMAD.MOV.U32 R0, RZ, RZ, RZ ;  /* 0x000000ffff007224 */ /* 0x000fe400078e00ff */
[----:B------:R-:W-:Y:S01]  /*09e0*/  VIADD R13, R27, 0xffffffff ;  /* 0xffffffff1b0d7836 */ /* 0x000fe20000000000 */
[----:B------:R-:W-:Y:S01]  /*09f0*/  ISETP.GT.AND P0, PT, R35, RZ, PT ;  /* 0x000000ff2300720c */ /* 0x000fe20003f04270 */
[----:B------:R-:W-:Y:S01]  /*0a00*/  IMAD.MOV.U32 R2, RZ, RZ, RZ ;  /* 0x000000ffff027224 */ /* 0x000fe200078e00ff */
[----:B------:R-:W-:Y:S01]  /*0a10*/  P2R R50, PR, RZ, 0x4 ;  /* 0x00000004ff327803 */ /* 0x000fe20000000000 */
[--C-:B------:R-:W-:Y:S01]  /*0a20*/  IMAD.WIDE R24, R25, 0x4, R28.reuse ;  /* 0x0000000419187825 */ /* 0x100fe200078e021c */
[----:B------:R-:W-:Y:S02]  /*0a30*/  ISETP.GT.AND P2, PT, R27, RZ, !P5 ;  /* 0x000000ff1b00720c */ /* 0x000fe40006f44270 */
[----:B------:R-:W-:Y:S01]  /*0a40*/  SEL R13, R13, RZ, P3 ;  /* 0x000000ff0d0d7207 */ /* 0x000fe20001800000 */
[----:B------:R-:W-:Y:S01]  /*0a50*/  IMAD.WIDE R30, R31, 0x4, R28 ;  /* 0x000000041f1e7825 */ /* 0x000fe200078e021c */
[----:B------:R-:W-:Y:S01]  /*0a60*/  P2R R23, PR, RZ, 0x40 ;  /* 0x00000040ff177803 */ /* 0x000fe20000000000 */
[----:B------:R-:W3:Y:S02]  /*0a70*/  @P6 LDG.E R0, desc[UR4][R24.64] ;  /* 0x0000000418006981 */ /* 0x000ee4000c1e1900 */
[----:B------:R-:W-:Y:S01]  /*0a80*/  VIADD R40, R12, 0x200 ;  /* 0x000002000c287836 */ /* 0x000fe20000000000 */
[----:B------:R-:W-:Y:S01]  /*0a90*/  ISETP.GT.AND P3, PT, R26, RZ, P0 ;  /* 0x000000ff1a00720c */ /* 0x000fe20000764270 */
[----:B------:R1:W4:Y:S01]  /*0aa0*/  @P4 LDG.E R2, desc[UR4][R30.64] ;  /* 0x000000041e024981 */ /* 0x000322000c1e1900 */
[----:B------:R-:W-:Y:S01]  /*0ab0*/  P2R R48, PR, RZ, 0x10 ;  /* 0x00000010ff307803 */ /* 0x000fe20000000000 */
[C---:B------:R-:W-:Y:S01]  /*0ac0*/  VIADD R39, R12.reuse, 0xffffffc7 ;  /* 0xffffffc70c277836 */ /* 0x040fe20000000000 */
[----:B------:R-:W-:Y:S01]  /*0ad0*/  ISETP.GT.AND P6, PT, R33, RZ, PT ;  /* 0x000000ff2100720c */ /* 0x000fe20003fc4270 */
[----:B------:R-:W-:Y:S01]  /*0ae0*/  VIADD R21, R12, 0x204 ;  /* 0x000002040c157836 */ /* 0x000fe20000000000 */
[----:B------:R-:W-:Y:S01]  /*0af0*/  ISETP.GT.AND P0, PT, R26, -0x1, P0 ;  /* 0xffffffff1a00780c */ /* 0x000fe20000704270 */
[----:B------:R-:W-:Y:S01]  /*0b00*/  IMAD R8, R8, R17, R16 ;  /* 0x0000001108087224 */ /* 0x000fe200078e0210 */
[C---:B------:R-:W-:Y:S01]  /*0b10*/  ISETP.LT.AND P2, PT, R12.reuse, 0x573600, P2 ;  /* 0x005736000c00780c */ /* 0x040fe20001741270 */
[----:B------:R-:W-:Y:S01]  /*0b20*/  IMAD.MOV.U32 R10, RZ, RZ, RZ ;  /* 0x000000ffff0a7224 */ /* 0x000fe200078e00ff */
[----:B------:R-:W-:Y:S01]  /*0b30*/  ISETP.LT.AND P0, PT, R12, 0x573600, P0 ;  /* 0x005736000c00780c */ /* 0x000fe20000701270 */
[----:B-1----:R-:W-:-:S04]  /*0b40*/  IMAD.WIDE R30, R21, 0x4, R28 ;  /* 0x00000004151e7825 */ /* 0x002fc800078e021c */
[----:B------:R-:W-:Y:S02]  /*0b50*/  IMAD R17, R13, R34, R19 ;  /* 0x000000220d117224 */ /* 0x000fe400078e0213 */
[----:B------:R-:W-:Y:S02]  /*0b60*/  IMAD.MOV.U32 R13, RZ, RZ, RZ ;  /* 0x000000ffff0d7224 */ /* 0x000fe400078e00ff */
[----:B------:R-:W-:Y:S01]  /*0b70*/  IMAD.WIDE R38, R39, 0x4, R28 ;  /* 0x0000000427267825 */ /* 0x000fe200078e021c */
[----:B------:R-:W-:Y:S02]  /*0b80*/  CS2R R44, SRZ ;  /* 0x00000000002c7805 */ /* 0x000fe4000001ff00 */
[----:B------:R-:W-:Y:S01]  /*0b90*/  P2R R53, PR, RZ, 0x4 ;  /* 0x00000004ff357803 */ /* 0x000fe20000000000 */
[----:B------:R-:W-:Y:S01]  /*0ba0*/  IMAD.MOV.U32 R16, RZ, RZ, RZ ;  /* 0x000000ffff107224 */ /* 0x000fe200078e00ff */
[----:B------:R1:W5:Y:S04]  /*0bb0*/  @P2 LDG.E R13, desc[UR4][R38.64] ;  /* 0x00000004260d2981 */ /* 0x000368000c1e1900 */
[----:B------:R-:W3:Y:S01]  /*0bc0*/  @P0 LDG.E R44, desc[UR4][R14.64] ;  /* 0x000000040e2c0981 */ /* 0x000ee2000c1e1900 */
[----:B------:R-:W-:-:S02]  /*0bd0*/  VIADD R19, R12, 0xffffffc3 ;  /* 0xffffffc30c137836 */ /* 0x000fc40000000000 */
[----:B------:R-:W-:Y:S02]  /*0be0*/  IMAD.MOV.U32 R21, RZ, RZ, RZ ;  /* 0x000000ffff157224 */ /* 0x000fe400078e00ff */
[----:B------:R-:W-:-:S04]  /*0bf0*/  IMAD.WIDE R24, R19, 0x4, R28 ;  /* 0x0000000413187825 */ /* 0x000fc800078e021c */
[----:B------:R-:W-:Y:S02]  /*0c00*/  VIADD R34, R26, 0x1 ;  /* 0x000000011a227836 */ /* 0x000fe40000000000 */
[----:B------:R-:W-:Y:S02]  /*0c10*/  VIADD R19, R12, 0xffffffc5 ;  /* 0xffffffc50c137836 */ /* 0x000fe40000000000 */
[----:B------:R-:W-:Y:S02]  /*0c20*/  IMAD.MOV.U32 R42, RZ, RZ, RZ ;  /* 0x000000ffff2a7224 */ /* 0x000fe400078e00ff */
[----:B-1----:R-:W-:Y:S01]  /*0c30*/  IMAD.WIDE R38, R19, 0x4, R28 ;  /* 0x0000000413267825 */ /* 0x002fe200078e021c */
[----:B------:R-:W-:-:S03]  /*0c40*/  LOP3.LUT R19, R3, R32, RZ, 0xfc, !PT ;  /* 0x0000002003137212 */ /* 0x000fc600078efcff */
[----:B------:R-:W-:Y:S01]  /*0c50*/  IMAD.MOV.U32 R37, RZ, RZ, RZ ;  /* 0x000000ffff257224 */ /* 0x000fe200078e00ff */
[----:B--2---:R-:W-:Y:S02]  /*0c60*/  SEL R7, R7, RZ, P1 ;  /* 0x000000ff07077207 */ /* 0x004fe40000800000 */
[----:B------:R-:W-:-:S04]  /*0c70*/  ISETP.GE.U32.AND P1, PT, R41, 0x3d, PT ;  /* 0x0000003d2900780c */ /* 0x000fc80003f26070 */
[----:B------:R-:W-:Y:S02]  /*0c80*/  ISETP.GT.AND P5, PT, R20, -0x1, !P1 ;  /* 0xffffffff1400780c */ /* 0x000fe40004fa4270 */
[----:B------:R-:W-:Y:S02]  /*0c90*/  P2R R51, PR, RZ, 0x2 ;  /* 0x00000002ff337803 */ /* 0x000fe40000000000 */
[----:B------:R-:W-:Y:S02]  /*0ca0*/  ISETP.LT.AND P4, PT, R40, 0x573600, P5 ;  /* 0x005736002800780c */ /* 0x000fe40002f81270 */
[----:B------:R-:W-:Y:S02]  /*0cb0*/  ISETP.LT.AND P1, PT, R12, 0x573600, P3 ;  /* 0x005736000c00780c */ /* 0x000fe40001f21270 */
[----:B------:R-:W-:Y:S02]  /*0cc0*/  ISETP.GT.AND P3, PT, R22, RZ, P6 ;  /* 0x000000ff1600720c */ /* 0x000fe40003764270 */
[----:B------:R-:W-:-:S02]  /*0cd0*/  P2R R36, PR, RZ, 0x10 ;  /* 0x00000010ff247803 */ /* 0x000fc40000000000 */
[----:B------:R-:W-:Y:S02]  /*0ce0*/  ISETP.LT.AND P4, PT, R12, 0x573600, P3 ;  /* 0x005736000c00780c */ /* 0x000fe40001f81270 */
[----:B------:R-:W-:Y:S02]  /*0cf0*/  ISETP.NE.AND P3, PT, R36, RZ, PT ;  /* 0x000000ff2400720c */ /* 0x000fe40003f65270 */
[----:B------:R-:W-:Y:S02]  /*0d00*/  ISETP.GT.AND P6, PT, R22, -0x1, P6 ;  /* 0xffffffff1600780c */ /* 0x000fe400037c4270 */
[----:B------:R-:W-:Y:S01]  /*0d10*/  ISETP.NE.AND P5, PT, R50, RZ, PT ;  /* 0x000000ff3200720c */ /* 0x000fe20003fa5270 */
[----:B------:R-:W2:Y:S06]  /*0d20*/  @P1 LDG.E R21, desc[UR4][R24.64] ;  /* 0x0000000418151981 */ /* 0x000eac000c1e1900 */
[----:B------:R1:W2:Y:S04]  /*0d30*/  @P4 LDG.E R16, desc[UR4][R14.64] ;  /* 0x000000040e104981 */ /* 0x0002a8000c1e1900 */
[----:B------:R-:W2:Y:S01]  /*0d40*/  @P3 LDG.E R10, desc[UR4][R30.64] ;  /* 0x000000041e0a3981 */ /* 0x000ea2000c1e1900 */
[----:B------:R-:W-:-:S02]  /*0d50*/  ISETP.GT.AND P3, PT, R27, RZ, PT ;  /* 0x000000ff1b00720c */ /* 0x000fc40003f64270 */
[----:B------:R-:W-:Y:S01]  /*0d60*/  P2R R47, PR, RZ, 0x2 ;  /* 0x00000002ff2f7803 */ /* 0x000fe20000000000 */
[----:B------:R1:W2:Y:S01]  /*0d70*/  @P5 LDG.E R45, desc[UR4][R24.64] ;  /* 0x00000004182d5981 */ /* 0x0002a2000c1e1900 */
[----:B------:R-:W-:-:S04]  /*0d80*/  ISETP.GT.AND P2, PT, R4, -0x1, P3 ;  /* 0xffffffff0400780c */ /* 0x000fc80001f44270 */
[----:B01----:R-:W-:Y:S02]  /*0d90*/  P2R R14, PR, RZ, 0x4 ;  /* 0x00000004ff0e7803 */ /* 0x003fe40000000000 */
[----:B------:R-:W-:Y:S02]  /*0da0*/  ISETP.LT.AND P2, PT, R12, 0x573600, P6 ;  /* 0x005736000c00780c */ /* 0x000fe40003741270 */
[----:B------:R-:W-:-:S04]  /*0db0*/  ISETP.NE.AND P6, PT, R14, RZ, PT ;  /* 0x000000ff0e00720c */ /* 0x000fc80003fc5270 */
[C---:B------:R-:W-:Y:S01]  /*0dc0*/  ISETP.LT.AND P6, PT, R12.reuse, 0x573600, P6 ;  /* 0x005736000c00780c */ /* 0x040fe200037c1270 */
[----:B------:R-:W-:Y:S01]  /*0dd0*/  VIADD R15, R12, 0xffffffc6 ;  /* 0xffffffc60c0f7836 */ /* 0x000fe20000000000 */
[----:B------:R-:W-:Y:S02]  /*0de0*/  P2R R49, PR, RZ, 0x10 ;  /* 0x00000010ff317803 */ /* 0x000fe40000000000 */
[----:B------:R-:W-:Y:S01]  /*0df0*/  ISETP.NE.AND P4, PT, R23, RZ, PT ;  /* 0x000000ff1700720c */ /* 0x000fe20003f85270 */
[----:B------:R-:W-:Y:S01]  /*0e00*/  VIADD R23, R22, 0x1 ;  /* 0x0000000116177836 */ /* 0x000fe20000000000 */
[----:B------:R-:W-:Y:S02]  /*0e10*/  ISETP.GE.U32.AND P1, PT, R34, 0x3d, PT ;  /* 0x0000003d2200780c */ /* 0x000fe40003f26070 */
[----:B------:R-:W-:Y:S02]  /*0e20*/  CS2R R24, SRZ ;  /* 0x0000000000187805 */ /* 0x000fe4000001ff00 */
[----:B------:R-:W-:Y:S01]  /*0e30*/  ISETP.GT.AND P5, PT, R4, RZ, P3 ;  /* 0x000000ff0400720c */ /* 0x000fe20001fa4270 */
[----:B------:R-:W-:Y:S01]  /*0e40*/  IMAD.WIDE R14, R15, 0x4, R28 ;  /* 0x000000040f0e7825 */ /* 0x000fe200078e021c */
[----:B------:R-:W-:Y:S01]  /*0e50*/  ISETP.GT.AND P3, PT, R35, RZ, !P1 ;  /* 0x000000ff2300720c */ /* 0x000fe20004f64270 */
[----:B------:R-:W2:Y:S01]  /*0e60*/  @P2 LDG.E R42, desc[UR4][R38.64] ;  /* 0x00000004262a2981 */ /* 0x000ea2000c1e1900 */
[----:B------:R-:W-:-:S02]  /*0e70*/  ISETP.LT.AND P1, PT, R12, 0x573600, P5 ;  /* 0x005736000c00780c */ /* 0x000fc40002f21270 */
[----:B------:R-:W-:Y:S01]  /*0e80*/  ISETP.GE.U32.AND P5, PT, R23, 0x3d, PT ;  /* 0x0000003d1700780c */ /* 0x000fe20003fa6070 */
[----:B------:R-:W2:Y:S01]  /*0e90*/  @P6 LDG.E R24, desc[UR4][R14.64] ;  /* 0x000000040e186981 */ /* 0x000ea2000c1e1900 */
[----:B------:R-:W-:Y:S02]  /*0ea0*/  P2R R52, PR, RZ, 0x4 ;  /* 0x00000004ff347803 */ /* 0x000fe40000000000 */
[----:B------:R-:W-:Y:S02]  /*0eb0*/  ISETP.NE.AND P2, PT, R53, RZ, PT ;  /* 0x000000ff3500720c */ /* 0x000fe40003f45270 */
[----:B------:R-:W-:Y:S02]  /*0ec0*/  P2R R53, PR, RZ, 0x40 ;  /* 0x00000040ff357803 */ /* 0x000fe40000000000 */
[----:B------:R-:W-:Y:S02]  /*0ed0*/  ISETP.GE.AND P6, PT, R12, 0x573600, PT ;  /* 0x005736000c00780c */ /* 0x000fe40003fc6270 */
[----:B------:R-:W-:Y:S01]  /*0ee0*/  ISETP.GT.AND P5, PT, R33, RZ, !P5 ;  /* 0x000000ff2100720c */ /* 0x000fe20006fa4270 */
[----:B------:R-:W2:Y:S01]  /*0ef0*/  @P1 LDG.E R37, desc[UR4][R38.64] ;  /* 0x0000000426251981 */ /* 0x000ea2000c1e1900 */
[----:B------:R-:W-:-:S02]  /*0f00*/  ISETP.GT.AND P6, PT, R19, -0x1, !P6 ;  /* 0xffffffff1300780c */ /* 0x000fc400077c4270 */
[C---:B------:R-:W-:Y:S02]  /*0f10*/  ISETP.LT.AND P5, PT, R12.reuse, 0x573600, P5 ;  /* 0x005736000c00780c */ /* 0x040fe40002fa1270 */
[----:B------:R-:W-:Y:S02]  /*0f20*/  P2R R54, PR, RZ, 0x2 ;  /* 0x00000002ff367803 */ /* 0x000fe40000000000 */
[----:B------:R-:W-:Y:S01]  /*0f30*/  ISETP.NE.AND P1, PT, R51, RZ, PT ;  /* 0x000000ff3300720c */ /* 0x000fe20003f25270 */
[----:B------:R-:W-:Y:S02]  /*0f40*/  IMAD.MOV.U32 R51, RZ, RZ, RZ ;  /* 0x000000ffff337224 */ /* 0x000fe400078e00ff */
[----:B------:R-:W-:-:S05]  /*0f50*/  IMAD.WIDE R30, R12, 0x4, R28 ;  /* 0x000000040c1e7825 */ /* 0x000fca00078e021c */
[----:B------:R-:W2:Y:S04]  /*0f60*/  @P6 LDG.E R51, desc[UR4][R30.64] ;  /* 0x000000041e336981 */ /* 0x000ea8000c1e1900 */
[----:B------:R0:W4:Y:S01]  /*0f70*/  @P5 LDG.E R25, desc[UR4][R14.64] ;  /* 0x000000040e195981 */ /* 0x000122000c1e1900 */
[----:B------:R-:W-:Y:S01]  /*0f80*/  ISETP.LT.AND P3, PT, R12, 0x573600, P3 ;  /* 0x005736000c00780c */ /* 0x000fe20001f61270 */
[----:B------:R-:W-:-:S12]  /*0f90*/  IMAD.MOV.U32 R46, RZ, RZ, RZ ;  /* 0x000000ffff2e7224 */ /* 0x000fd800078e00ff */
[----:B------:R1:W5:Y:S01]  /*0fa0*/  @P3 LDG.E R46, desc[UR4][R38.64] ;  /* 0x00000004262e3981 */ /* 0x000362000c1e1900 */
[----:B0-----:R-:W-:Y:S01]  /*0fb0*/  IMAD.MOV.U32 R14, RZ, RZ, RZ ;  /* 0x000000ffff0e7224 */ /* 0x001fe200078e00ff */
[----:B---3--:R-:W-:Y:S02]  /*0fc0*/  SEL R44, R44, RZ, P0 ;  /* 0x000000ff2c2c7207 */ /* 0x008fe40000000000 */
[----:B--2---:R-:W-:Y:S02]  /*0fd0*/  SEL R19, R51, RZ, P6 ;  /* 0x000000ff33137207 */ /* 0x004fe40003000000 */
[----:B------:R-:W-:Y:S02]  /*0fe0*/  ISETP.NE.AND P6, PT, R50, RZ, PT ;  /* 0x000000ff3200720c */ /* 0x000fe40003fc5270 */
[----:B----4-:R-:W-:Y:S02]  /*0ff0*/  SEL R15, R25, RZ, P5 ;  /* 0x000000ff190f7207 */ /* 0x010fe40002800000 */
[----:B------:R-:W-:-:S02]  /*1000*/  SEL R50, R0, RZ, P4 ;  /* 0x000000ff00327207 */ /* 0x000fc40002000000 */
[----:B-----5:R-:W-:Y:S02]  /*1010*/  SEL R25, R13, RZ, P2 ;  /* 0x000000ff0d197207 */ /* 0x020fe40001000000 */
[----:B------:R-:W-:Y:S02]  /*1020*/  ISETP.NE.AND P4, PT, R48, RZ, PT ;  /* 0x000000ff3000720c */ /* 0x000fe40003f85270 */
[----:B------:R-:W-:Y:S02]  /*1030*/  ISETP.NE.AND P2, PT, R47, RZ, PT ;  /* 0x000000ff2f00720c */ /* 0x000fe40003f45270 */
[----:B-1----:R-:W-:Y:S02]  /*1040*/  SEL R38, R2, RZ, P4 ;  /* 0x000000ff02267207 */ /* 0x002fe40002000000 */
[----:B------:R-:W-:Y:S02]  /*1050*/  SEL R21, R21, RZ, P2 ;  /* 0x000000ff15157207 */ /* 0x000fe40001000000 */
[----:B------:R-:W-:-:S02]  /*1060*/  ISETP.GE.AND P2, PT, R12, 0x573600, PT ;  /* 0x005736000c00780c */ /* 0x000fc40003f46270 */
[----:B------:R-:W-:-:S04]  /*1070*/  LOP3.LUT R2, R35, R26, RZ, 0xfc, !PT ;  /* 0x0000001a23027212 */ /* 0x000fc800078efcff */
[----:B------:R-:W-:-:S13]  /*1080*/  ISETP.GT.AND P0, PT, R2, -0x1, !P2 ;  /* 0xffffffff0200780c */ /* 0x000fda0005704270 */
[----:B------:R-:W2:Y:S01]  /*1090*/  @P0 LDG.E R14, desc[UR4][R30.64+0x4] ;  /* 0x000004041e0e0981 */ /* 0x000ea2000c1e1900 */
[----:B------:R-:W-:Y:S02]  /*10a0*/  LOP3.LUT R2, R33, R22, RZ, 0xfc, !PT ;  /* 0x0000001621027212 */ /* 0x000fe400078efcff */
[----:B--2---:R-:W-:Y:S02]  /*10b0*/  SEL R14, R14, RZ, P0 ;  /* 0x000000ff0e0e7207 */ /* 0x004fe40000000000 */
[----:B------:R-:W-:Y:S01]  /*10c0*/  ISETP.GT.AND P0, PT, R2, -0x1, !P2 ;  /* 0xffffffff0200780c */ /* 0x000fe20005704270 */
[----:B------:R-:W-:-:S12]  /*10d0*/  IMAD.MOV.U32 R2, RZ, RZ, RZ ;  /* 0x000000ffff027224 */ /* 0x000fd800078e00ff */
[----:B------:R-:W2:Y:S01]  /*10e0*/  @P0 LDG.E R2, desc[UR4][R30.64+0x8] ;  /* 0x000008041e020981 */ /* 0x000ea2000c1e1900 */
[----:B------:R-:W-:Y:S01]  /*10f0*/  SEL R45, R45, RZ, P6 ;  /* 0x000000ff2d2d7207 */ /* 0x000fe20003000000 */
[----:B------:R-:W-:-:S04]  /*1100*/  FADD R44, R21, R44 ;  /* 0x0000002c152c7221 */ /* 0x000fc80000000000 */
[----:B------:R-:W-:-:S04]  /*1110*/  FADD R50, R50, R45 ;  /* 0x0000002d32327221 */ /* 0x000fc80000000000 */
[----:B------:R-:W-:Y:S01]  /*1120*/  FADD R21, R50, R7 ;  /* 0x0000000732157221 */ /* 0x000fe20000000000 */
[----:B------:R-:W-:Y:S02]  /*1130*/  LOP3.LUT R7, R27, R4, RZ, 0xfc, !PT ;  /* 0x000000041b077212 */ /* 0x000fe400078efcff */
[----:B------:R-:W-:Y:S01]  /*1140*/  ISETP.GT.AND P1, PT, R20, RZ, !P1 ;  /* 0x000000ff1400720c */ /* 0x000fe20004f24270 */
[----:B------:R-:W-:-:S03]  /*1150*/  IMAD.MOV.U32 R13, RZ, RZ, RZ ;  /* 0x000000ffff0d7224 */ /* 0x000fc600078e00ff */
[----:B------:R-:W-:Y:S01]  /*1160*/  ISETP.LT.AND P1, PT, R40, 0x573600, P1 ;  /* 0x005736002800780c */ /* 0x000fe20000f21270 */
[----:B------:R-:W-:-:S12]  /*1170*/  IMAD.MOV.U32 R0, RZ, RZ, RZ ;  /* 0x000000ffff007224 */ /* 0x000fd800078e00ff */
[----:B------:R-:W3:Y:S01]  /*1180*/  @P1 LDG.E R0, desc[UR4][R30.64+0x71c] ;  /* 0x00071c041e001981 */ /* 0x000ee2000c1e1900 */
[----:B--2---:R-:W-:Y:S02]  /*1190*/  SEL R2, R2, RZ, P0 ;  /* 0x000000ff02027207 */ /* 0x004fe40000000000 */
[----:B------:R-:W-:-:S13]  /*11a0*/  ISETP.GT.AND P0, PT, R7, -0x1, !P2 ;  /* 0xffffffff0700780c */ /* 0x000fda0005704270 */
[----:B------:R-:W2:Y:S01]  /*11b0*/  @P0 LDG.E R13, desc[UR4][R30.64+0xc] ;  /* 0x00000c041e0d0981 */ /* 0x000ea2000c1e1900 */
[----:B------:R-:W-:Y:S02]  /*11c0*/  LOP3.LUT R7, R20, R9, RZ, 0xfc, !PT ;  /* 0x0000000914077212 */ /* 0x000fe400078efcff */
[----:B---3--:R-:W-:Y:S02]  /*11d0*/  SEL R0, R0, RZ, P1 ;  /* 0x000000ff00007207 */ /* 0x008fe40000800000 */
[----:B--2---:R-:W-:Y:S02]  /*11e0*/  SEL R13, R13, RZ, P0 ;  /* 0x000000ff0d0d7207 */ /* 0x004fe40000000000 */
[----:B------:R-:W-:-:S04]  /*11f0*/  ISETP.GE.AND P0, PT, R40, 0x573600, PT ;  /* 0x005736002800780c */ /* 0x000fc80003f06270 */
[----:B------:R-:W-:Y:S01]  /*1200*/  ISETP.GT.AND P1, PT, R7, -0x1, !P0 ;  /* 0xffffffff0700780c */ /* 0x000fe20004724270 */
[----:B------:R-:W-:-:S12]  /*1210*/  IMAD.MOV.U32 R7, RZ, RZ, RZ ;  /* 0x000000ffff077224 */ /* 0x000fd800078e00ff */
[----:B------:R-:W2:Y:S01]  /*1220*/  @P1 LDG.E R7, desc[UR4][R30.64+0x80c] ;  /* 0x00080c041e071981 */ /* 0x000ea2000c1e1900 */
[----:B------:R-:W-:Y:S02]  /*1230*/  SEL R39, R46, RZ, P3 ;  /* 0x000000ff2e277207 */ /* 0x000fe40001800000 */
[----:B------:R-:W-:Y:S02]  /*1240*/  ISETP.NE.AND P3, PT, R52, RZ, PT ;  /* 0x000000ff3400720c */ /* 0x000fe40003f65270 */
[----:B------:R-:W-:Y:S01]  /*1250*/  ISETP.NE.AND P5, PT, R49, RZ, PT ;  /* 0x000000ff3100720c */ /* 0x000fe20003fa5270 */
[----:B------:R-:W-:Y:S01]  /*1260*/  FADD R38, R21, R38 ;  /* 0x0000002615267221 */ /* 0x000fe20000000000 */
[----:B------:R-:W-:Y:S02]  /*1270*/  SEL R21, R42, RZ, P3 ;  /* 0x000000ff2a157207 */ /* 0x000fe40001800000 */
[----:B------:R-:W-:-:S05]  /*1280*/  SEL R16, R16, RZ, P5 ;  /* 0x000000ff10107207 */ /* 0x000fca0002800000 */
[----:B------:R-:W-:Y:S01]  /*1290*/  FADD R42, R16, R21 ;  /* 0x00000015102a7221 */ /* 0x000fe20000000000 */
[----:B------:R-:W-:Y:S01]  /*12a0*/  IMAD.MOV.U32 R16, RZ, RZ, RZ ;  /* 0x000000ffff107224 */ /* 0x000fe200078e00ff */
[----:B--2---:R-:W-:Y:S02]  /*12b0*/  SEL R7, R7, RZ, P1 ;  /* 0x000000ff07077207 */ /* 0x004fe40000800000 */
[----:B------:R-:W-:-:S04]  /*12c0*/  ISETP.GT.AND P1, PT, R35, -0x1, PT ;  /* 0xffffffff2300780c */ /* 0x000fc80003f24270 */
[----:B------:R-:W-:-:S04]  /*12d0*/  ISETP.GT.AND P1, PT, R26, RZ, P1 ;  /* 0x000000ff1a00720c */ /* 0x000fc80000f24270 */
[----:B------:R-:W-:-:S13]  /*12e0*/  ISETP.LT.AND P1, PT, R12, 0x573600, P1 ;  /* 0x005736000c00780c */ /* 0x000fda0000f21270 */
[----:B------:R-:W2:Y:S02]  /*12f0*/  @P1 LDG.E R16, desc[UR4][R30.64] ;  /* 0x000000041e101981 */ /* 0x000ea4000c1e1900 */
[----:B--2---:R-:W-:Y:S02]  /*1300*/  SEL R46, R16, RZ, P1 ;  /* 0x000000ff102e7207 */ /* 0x004fe40000800000 */
[----:B------:R-:W-:-:S04]  /*1310*/  ISETP.GT.AND P1, PT, R33, -0x1, PT ;  /* 0xffffffff2100780c */ /* 0x000fc80003f24270 */
[----:B------:R-:W-:-:S04]  /*1320*/  ISETP.GT.AND P1, PT, R22, RZ, P1 ;  /* 0x000000ff1600720c */ /* 0x000fc80000f24270 */
[----:B------:R-:W-:Y:S01]  /*1330*/  ISETP.LT.AND P1, PT, R12, 0x573600, P1 ;  /* 0x005736000c00780c */ /* 0x000fe20000f21270 */
[----:B------:R-:W-:-:S12]  /*1340*/  IMAD.MOV.U32 R16, RZ, RZ, RZ ;  /* 0x000000ffff107224 */ /* 0x000fd800078e00ff */
[----:B------:R-:W2:Y:S02]  /*1350*/  @P1 LDG.E R16, desc[UR4][R30.64+0x4] ;  /* 0x000004041e101981 */ /* 0x000ea4000c1e1900 */
[----:B--2---:R-:W-:Y:S02]  /*1360*/  SEL R48, R16, RZ, P1 ;  /* 0x000000ff10307207 */ /* 0x004fe40000800000 */
[----:B------:R-:W-:-:S04]  /*1370*/  ISETP.GT.AND P1, PT, R27, -0x1, PT ;  /* 0xffffffff1b00780c */ /* 0x000fc80003f24270 */
[----:B------:R-:W-:-:S04]  /*1380*/  ISETP.GT.AND P1, PT, R4, RZ, P1 ;  /* 0x000000ff0400720c */ /* 0x000fc80000f24270 */
[----:B------:R-:W-:Y:S01]  /*1390*/  ISETP.LT.AND P1, PT, R12, 0x573600, P1 ;  /* 0x005736000c00780c */ /* 0x000fe20000f21270 */
[----:B------:R-:W-:-:S12]  /*13a0*/  IMAD.MOV.U32 R16, RZ, RZ, RZ ;  /* 0x000000ffff107224 */ /* 0x000fd800078e00ff */
[----:B------:R-:W2:Y:S01]  /*13b0*/  @P1 LDG.E R16, desc[UR4][R30.64+0x8] ;  /* 0x000008041e101981 */ /* 0x000ea2000c1e1900 */
[----:B------:R-:W-:Y:S01]  /*13c0*/  FADD R21, R42, R15 ;  /* 0x0000000f2a157221 */ /* 0x000fe20000000000 */
[----:B------:R-:W-:Y:S01]  /*13d0*/  IMAD.MOV.U32 R15, RZ, RZ, RZ ;  /* 0x000000ffff0f7224 */ /* 0x000fe200078e00ff */
[----:B--2---:R-:W-:Y:S02]  /*13e0*/  SEL R45, R16, RZ, P1 ;  /* 0x000000ff102d7207 */ /* 0x004fe40000800000 */
[----:B------:R-:W-:-:S04]  /*13f0*/  ISETP.GT.AND P1, PT, R20, RZ, PT ;  /* 0x000000ff1400720c */ /* 0x000fc80003f24270 */
[----:B------:R-:W-:-:S04]  /*1400*/  ISETP.GT.AND P2, PT, R9, RZ, P1 ;  /* 0x000000ff0900720c */ /* 0x000fc80000f44270 */
[----:B------:R-:W-:-:S13]  /*1410*/  ISETP.LT.AND P2, PT, R40, 0x573600, P2 ;  /* 0x005736002800780c */ /* 0x000fda0001741270 */
[----:B------:R-:W2:Y:S01]  /*1420*/  @P2 LDG.E R15, desc[UR4][R30.64+0x714] ;  /* 0x000714041e0f2981 */ /* 0x000ea2000c1e1900 */
[----:B------:R-:W-:Y:S02]  /*1430*/  ISETP.NE.AND P6, PT, R53, RZ, PT ;  /* 0x000000ff3500720c */ /* 0x000fe40003fc5270 */
[----:B------:R-:W-:Y:S02]  /*1440*/  ISETP.NE.AND P4, PT, R54, RZ, PT ;  /* 0x000000ff3600720c */ /* 0x000fe40003f85270 */
[----:B------:R-:W-:Y:S02]  /*1450*/  ISETP.GT.AND P1, PT, R9, -0x1, P1 ;  /* 0xffffffff0900780c */ /* 0x000fe40000f24270 */
[----:B------:R-:W-:Y:S02]  /*1460*/  SEL R37, R37, RZ, P4 ;  /* 0x000000ff25257207 */ /* 0x000fe40002000000 */
[----:B------:R-:W-:Y:S02]  /*1470*/  SEL R24, R24, RZ, P6 ;  /* 0x000000ff18187207 */ /* 0x000fe40003000000 */
[----:B------:R-:W-:Y:S01]  /*1480*/  ISETP.LT.AND P1, PT, R40, 0x573600, P1 ;  /* 0x005736002800780c */ /* 0x000fe20000f21270 */
[----:B------:R-:W-:-:S02]  /*1490*/  FADD R39, R44, R39 ;  /* 0x000000272c277221 */ /* 0x000fc40000000000 */
[----:B------:R-:W-:Y:S01]  /*14a0*/  FADD R44, R37, R24 ;  /* 0x00000018252c7221 */ /* 0x000fe20000000000 */
[----:B--2---:R-:W-:Y:S01]  /*14b0*/  SEL R24, R15, RZ, P2 ;  /* 0x000000ff0f187207 */ /* 0x004fe20001000000 */
[----:B------:R-:W-:-:S08]  /*14c0*/  IMAD.MOV.U32 R15, RZ, RZ, RZ ;  /* 0x000000ffff0f7224 */ /* 0x000fd000078e00ff */
[----:B------:R-:W2:Y:S01]  /*14d0*/  @P1 LDG.E R15, desc[UR4][R30.64+0x718] ;  /* 0x000718041e0f1981 */ /* 0x000ea2000c1e1900 */
[----:B------:R-:W-:Y:S01]  /*14e0*/  IMAD.MOV.U32 R16, RZ, RZ, RZ ;  /* 0x000000ffff107224 */ /* 0x000fe200078e00ff */
[----:B--2---:R-:W-:Y:S02]  /*14f0*/  SEL R15, R15, RZ, P1 ;  /* 0x000000ff0f0f7207 */ /* 0x004fe40000800000 */
[----:B------:R-:W-:-:S04]  /*1500*/  ISETP.GT.AND P1, PT, R20, -0x1, PT ;  /* 0xffffffff1400780c */ /* 0x000fc80003f24270 */
[----:B------:R-:W-:-:S04]  /*1510*/  ISETP.GT.AND P1, PT, R9, RZ, P1 ;  /* 0x000000ff0900720c */ /* 0x000fc80000f24270 */
[----:B------:R-:W-:-:S13]  /*1520*/  ISETP.LT.AND P1, PT, R40, 0x573600, P1 ;  /* 0x005736002800780c */ /* 0x000fda0000f21270 */
[----:B------:R-:W2:Y:S01]  /*1530*/  @P1 LDG.E R16, desc[UR4][R30.64+0x808] ;  /* 0x000808041e101981 */ /* 0x000ea2000c1e1900 */
[----:B------:R-:W-:Y:S01]  /*1540*/  ISETP.GE.U32.AND P6, PT, R43, 0x3d, PT ;  /* 0x0000003d2b00780c */ /* 0x000fe20003fc6070 */
[----:B------:R-:W-:Y:S01]  /*1550*/  FADD R44, R44, R25 ;  /* 0x000000192c2c7221 */ /* 0x000fe20000000000 */
[----:B------:R-:W-:Y:S01]  /*1560*/  FADD R25, R39, R46 ;  /* 0x0000002e27197221 */ /* 0x000fe20000000000 */
[----:B------:R-:W-:Y:S02]  /*1570*/  IMAD.MOV.U32 R39, RZ, RZ, RZ ;  /* 0x000000ffff277224 */ /* 0x000fe400078e00ff */
[----:B------:R-:W-:-:S04]  /*1580*/  FADD R15, R24, R15 ;  /* 0x0000000f180f7221 */ /* 0x000fc80000000000 */
[----:B------:R-:W-:Y:S01]  /*1590*/  FADD R42, R15, R0 ;  /* 0x000000000f2a7221 */ /* 0x000fe20000000000 */
[----:B------:R-:W-:Y:S01]  /*15a0*/  IMAD.HI R0, R40, 0x4325c53f, RZ ;  /* 0x4325c53f28007827 */ /* 0x000fe200078e02ff */
[----:B--2---:R-:W-:Y:S02]  /*15b0*/  SEL R37, R16, RZ, P1 ;  /* 0x000000ff10257207 */ /* 0x004fe40000800000 */
[----:B------:R-:W-:-:S04]  /*15c0*/  ISETP.GT.AND P1, PT, R3, -0x1, !P6 ;  /* 0xffffffff0300780c */ /* 0x000fc80007724270 */
[----:B------:R-:W-:-:S13]  /*15d0*/  ISETP.LT.AND P1, PT, R12, 0x573600, P1 ;  /* 0x005736000c00780c */ /* 0x000fda0000f21270 */
[----:B------:R-:W2:Y:S01]  /*15e0*/  @P1 LDG.E R39, desc[UR4][R30.64+0x4] ;  /* 0x000004041e271981 */ /* 0x000ea2000c1e1900 */
[----:B------:R-:W-:-:S04]  /*15f0*/  ISETP.GE.U32.AND P6, PT, R34, 0x3d, PT ;  /* 0x0000003d2200780c */ /* 0x000fc80003fc6070 */
[----:B------:R-:W-:-:S04]  /*1600*/  ISETP.GT.AND P2, PT, R35, -0x1, !P6 ;  /* 0xffffffff2300780c */ /* 0x000fc80007744270 */
[----:B------:R-:W-:Y:S01]  /*1610*/  ISETP.LT.AND P2, PT, R12, 0x573600, P2 ;  /* 0x005736000c00780c */ /* 0x000fe20001741270 */
[----:B------:R-:W-:-:S12]  /*1620*/  IMAD.MOV.U32 R16, RZ, RZ, RZ ;  /* 0x000000ffff107224 */ /* 0x000fd800078e00ff */
[----:B------:R-:W3:Y:S01]  /*1630*/  @P2 LDG.E R16, desc[UR4][R30.64+0x8] ;  /* 0x000008041e102981 */ /* 0x000ee2000c1e1900 */
[----:B------:R-:W-:-:S04]  /*1640*/  SHF.R.U32.HI R15, RZ, 0x1f, R0 ;  /* 0x0000001fff0f7819 */ /* 0x000fc80000011600 */
[----:B------:R-:W-:Y:S01]  /*1650*/  LEA.HI.SX32 R15, R0, R15, 0x1c ;  /* 0x0000000f000f7211 */ /* 0x000fe200078fe2ff */
[----:B------:R-:W-:-:S04]  /*1660*/  FADD R24, R44, R45 ;  /* 0x0000002d2c187221 */ /* 0x000fc80000000000 */
[----:B------:R-:W-:-:S04]  /*1670*/  IMAD.HI R0, R15, 0x4325c53f, RZ ;  /* 0x4325c53f0f007827 */ /* 0x000fc800078e02ff */
[----:B------:R-:W-:Y:S01]  /*1680*/  FADD R44, R42, R37 ;  /* 0x000000252a2c7221 */ /* 0x000fe20000000000 */
[----:B------:R-:W-:-:S04]  /*1690*/  SHF.R.U32.HI R37, RZ, 0x1f, R0 ;  /* 0x0000001fff257819 */ /* 0x000fc80000011600 */
[----:B------:R-:W-:Y:S01]  /*16a0*/  LEA.HI.SX32 R42, R0, R37, 0x1c ;  /* 0x00000025002a7211 */ /* 0x000fe200078fe2ff */
[----:B------:R-:W-:-:S04]  /*16b0*/  IMAD R0, R15, -0x3d, R40 ;  /* 0xffffffc30f007824 */ /* 0x000fc800078e0228 */
[----:B------:R-:W-:Y:S02]  /*16c0*/  IMAD R15, R42, -0x3d, R15 ;  /* 0xffffffc32a0f7824 */ /* 0x000fe400078e020f */
[----:B------:R-:W-:Y:S02]  /*16d0*/  VIADD R37, R0, 0x2 ;  /* 0x0000000200257836 */ /* 0x000fe40000000000 */
[----:B------:R-:W-:Y:S01]  /*16e0*/  FADD R19, R38, R19 ;  /* 0x0000001326137221 */ /* 0x000fe20000000000 */
[----:B------:R-:W-:Y:S01]  /*16f0*/  FADD R25, R25, R14 ;  /* 0x0000000e19197221 */ /* 0x000fe20000000000 */
[----:B------:R-:W-:Y:S01]  /*1700*/  VIADD R14, R0, 0xffffffff ;  /* 0xffffffff000e7836 */ /* 0x000fe20000000000 */
[----:B------:R-:W-:Y:S02]  /*1710*/  ISETP.GE.U32.AND P6, PT, R11, 0x3d, PT ;  /* 0x0000003d0b00780c */ /* 0x000fe40003fc6070 */
[----:B------:R-:W-:Y:S01]  /*1720*/  ISETP.GE.U32.AND P4, PT, R23, 0x3d, PT ;  /* 0x0000003d1700780c */ /* 0x000fe20003f86070 */
[----:B------:R-:W-:Y:S01]  /*1730*/  FADD R7, R44, R7 ;  /* 0x000000072c077221 */ /* 0x000fe20000000000 */
[----:B------:R-:W-:-:S02]  /*1740*/  IMAD.MOV.U32 R44, RZ, RZ, RZ ;  /* 0x000000ffff2c7224 */ /* 0x000fc400078e00ff */
[----:B------:R-:W-:-:S04]  /*1750*/  ISETP.GT.AND P3, PT, R33, -0x1, !P4 ;  /* 0xffffffff2100780c */ /* 0x000fc80006764270 */
[----:B------:R-:W-:Y:S01]  /*1760*/  ISETP.LT.AND P3, PT, R12, 0x573600, P3 ;  /* 0x005736000c00780c */ /* 0x000fe20001f61270 */
[----:B------:R-:W-:Y:S01]  /*1770*/  FADD R21, R21, R48 ;  /* 0x0000003015157221 */ /* 0x000fe20000000000 */
[----:B------:R-:W-:-:S03]  /*1780*/  ISETP.GT.AND P4, PT, R15, 0x1, PT ;  /* 0x000000010f00780c */ /* 0x000fc60003f84270 */
[----:B------:R-:W-:Y:S01]  /*1790*/  FADD R21, R21, R2 ;  /* 0x0000000215157221 */ /* 0x000fe20000000000 */
[----:B------:R-:W-:-:S05]  /*17a0*/  VIADD R2, R15, 0xffffffff ;  /* 0xffffffff0f027836 */ /* 0x000fca0000000000 */
[----:B------:R-:W-:Y:S01]  /*17b0*/  SEL R2, R2, RZ, P4 ;  /* 0x000000ff02027207 */ /* 0x000fe20002000000 */
[----:B------:R-:W-:Y:S01]  /*17c0*/  FADD R13, R24, R13 ;  /* 0x0000000d180d7221 */ /* 0x000fe20000000000 */
[----:B------:R-:W-:Y:S01]  /*17d0*/  IMAD.MOV.U32 R24, RZ, RZ, RZ ;  /* 0x000000ffff187224 */ /* 0x000fe200078e00ff */
[----:B--2---:R-:W-:Y:S02]  /*17e0*/  SEL R42, R39, RZ, P1 ;  /* 0x000000ff272a7207 */ /* 0x004fe40000800000 */
[----:B------:R-:W-:-:S04]  /*17f0*/  ISETP.GE.AND P1, PT, R0, 0x3b, PT ;  /* 0x0000003b0000780c */ /* 0x000fc80003f26270 */
[----:B------:R-:W-:Y:S02]  /*1800*/  SEL R37, R37, RZ, !P1 ;  /* 0x000000ff25257207 */ /* 0x000fe40004800000 */
[----:B------:R-:W-:-:S03]  /*1810*/  ISETP.GT.AND P1, PT, R0, 0x3a, PT ;  /* 0x0000003a0000780c */ /* 0x000fc60003f24270 */
[----:B------:R-:W-:-:S10]  /*1820*/  VIADD R38, R37, 0x3d ;  /* 0x0000003d25267836 */ /* 0x000fd40000000000 */
[----:B------:R-:W-:Y:S01]  /*1830*/  @!P1 IMAD.MOV R38, RZ, RZ, R37 ;  /* 0x000000ffff269224 */ /* 0x000fe200078e0225 */
[C---:B------:R-:W-:Y:S01]  /*1840*/  ISETP.GE.AND P1, PT, R15.reuse, 0x3b, PT ;  /* 0x0000003b0f00780c */ /* 0x040fe20003f26270 */
[----:B------:R-:W-:-:S05]  /*1850*/  VIADD R37, R15, 0x2 ;  /* 0x000000020f257836 */ /* 0x000fca0000000000 */
[----:B------:R-:W-:Y:S02]  /*1860*/  SEL R37, R37, RZ, !P1 ;  /* 0x000000ff25257207 */ /* 0x000fe40004800000 */
[----:B------:R-:W-:-:S03]  /*1870*/  ISETP.GT.AND P1, PT, R15, 0x3a, PT ;  /* 0x0000003a0f00780c */ /* 0x000fc60003f24270 */
[----:B------:R-:W-:-:S10]  /*1880*/  VIADD R39, R37, 0x3d ;  /* 0x0000003d25277836 */ /* 0x000fd40000000000 */
[----:B------:R-:W-:Y:S01]  /*1890*/  @!P1 IMAD.MOV R39, RZ, RZ, R37 ;  /* 0x000000ffff279224 */ /* 0x000fe200078e0225 */
[----:B------:R-:W-:-:S04]  /*18a0*/  ISETP.GT.AND P1, PT, R0, 0x1, PT ;  /* 0x000000010000780c */ /* 0x000fc80003f24270 */
[----:B------:R-:W-:Y:S02]  /*18b0*/  SEL R37, R14, RZ, P1 ;  /* 0x000000ff0e257207 */ /* 0x000fe40000800000 */
[----:B------:R-:W-:-:S04]  /*18c0*/  ISETP.GT.AND P1, PT, R27, -0x1, !P6 ;  /* 0xffffffff1b00780c */ /* 0x000fc80007724270 */
[----:B------:R-:W-:Y:S01]  /*18d0*/  ISETP.LT.AND P1, PT, R12, 0x573600, P1 ;  /* 0x005736000c00780c */ /* 0x000fe20000f21270 */
[----:B------:R-:W-:Y:S02]  /*18e0*/  IMAD.IADD R14, R38, 0x1, -R37 ;  /* 0x00000001260e7824 */ /* 0x000fe400078e0a25 */
[----:B------:R-:W-:Y:S02]  /*18f0*/  IMAD.IADD R37, R37, 0x1, -R38 ;  /* 0x0000000125257824 */ /* 0x000fe400078e0a26 */
[----:B------:R-:W-:-:S06]  /*1900*/  IMAD.MOV.U32 R38, RZ, RZ, RZ ;  /* 0x000000ffff267224 */ /* 0x000fcc00078e00ff */
[----:B------:R-:W2:Y:S04]  /*1910*/  @P3 LDG.E R38, desc[UR4][R30.64+0xc] ;  /* 0x00000c041e263981 */ /* 0x000ea8000c1e1900 */
[----:B------:R-:W4:Y:S01]  /*1920*/  @P1 LDG.E R44, desc[UR4][R30.64+0x10] ;  /* 0x000010041e2c1981 */ /* 0x000f22000c1e1900 */
[----:B---3--:R-:W-:Y:S02]  /*1930*/  SEL R46, R16, RZ, P2 ;  /* 0x000000ff102e7207 */ /* 0x008fe40001000000 */
[----:B------:R-:W-:-:S04]  /*1940*/  ISETP.GT.AND P2, PT, R15, RZ, PT ;  /* 0x000000ff0f00720c */ /* 0x000fc80003f44270 */
[----:B------:R-:W-:-:S04]  /*1950*/  ISETP.GT.AND P4, PT, R0, RZ, P2 ;  /* 0x000000ff0000720c */ /* 0x000fc80001784270 */
[----:B------:R-:W-:Y:S01]  /*1960*/  ISETP.LT.AND P4, PT, R40, 0x573600, P4 ;  /* 0x005736002800780c */ /* 0x000fe20002781270 */
[----:B------:R-:W-:Y:S01]  /*1970*/  IMAD.MOV.U32 R16, RZ, RZ, RZ ;  /* 0x000000ffff107224 */ /* 0x000fe200078e00ff */
[----:B------:R-:W-:-:S11]  /*1980*/  ISETP.GT.AND P2, PT, R0, -0x1, P2 ;  /* 0xffffffff0000780c */ /* 0x000fd60001744270 */
[----:B------:R-:W3:Y:S01]  /*1990*/  @P4 LDG.E R16, desc[UR4][R30.64+0x708] ;  /* 0x000708041e104981 */ /* 0x000ee2000c1e1900 */
[----:B------:R-:W-:-:S13]  /*19a0*/  ISETP.LT.AND P2, PT, R40, 0x573600, P2 ;  /* 0x005736002800780c */ /* 0x000fda0001741270 */
[----:B------:R-:W5:Y:S01]  /*19b0*/  @P2 LDG.E R24, desc[UR4][R30.64+0x70c] ;  /* 0x00070c041e182981 */ /* 0x000f62000c1e1900 */
[----:B------:R-:W-:-:S04]  /*19c0*/  IMAD R14, R14, R39, RZ ;  /* 0x000000270e0e7224 */ /* 0x000fc800078e02ff */
[----:B------:R-:W-:Y:S02]  /*19d0*/  IMAD R14, R2, R37, R14 ;  /* 0x00000025020e7224 */ /* 0x000fe400078e020e */
[----:B------:R-:W-:-:S05]  /*19e0*/  VIADD R2, R0, 0x1 ;  /* 0x0000000100027836 */ /* 0x000fca0000000000 */
[----:B------:R-:W-:Y:S01]  /*19f0*/  ISETP.GE.U32.AND P5, PT, R2, 0x3d, PT ;  /* 0x0000003d0200780c */ /* 0x000fe20003fa6070 */
[----:B------:R-:W-:Y:S01]  /*1a00*/  FADD R42, R19, R42 ;  /* 0x0000002a132a7221 */ /* 0x000fe20000000000 */
[----:B------:R-:W-:Y:S02]  /*1a10*/  IMAD.MOV.U32 R19, RZ, RZ, RZ ;  /* 0x000000ffff137224 */ /* 0x000fe400078e00ff */
[----:B------:R-:W-:Y:S01]  /*1a20*/  FADD R46, R25, R46 ;  /* 0x0000002e192e7221 */ /* 0x000fe20000000000 */
[----:B------:R-:W-:Y:S01]  /*1a30*/  IMAD.MOV.U32 R25, RZ, RZ, RZ ;  /* 0x000000ffff197224 */ /* 0x000fe200078e00ff */
[----:B----4-:R-:W-:Y:S02]  /*1a40*/  SEL R48, R44, RZ, P1 ;  /* 0x000000ff2c307207 */ /* 0x010fe40000800000 */
[----:B------:R-:W-:-:S04]  /*1a50*/  ISETP.GT.AND P1, PT, R15, RZ, !P5 ;  /* 0x000000ff0f00720c */ /* 0x000fc80006f24270 */
[----:B------:R-:W-:Y:S02]  /*1a60*/  ISETP.LT.AND P1, PT, R40, 0x573600, P1 ;  /* 0x005736002800780c */ /* 0x000fe40000f21270 */
[----:B--2---:R-:W-:Y:S02]  /*1a70*/  SEL R38, R38, RZ, P3 ;  /* 0x000000ff26267207 */ /* 0x004fe40001800000 */
[----:B------:R-:W-:-:S04]  /*1a80*/  ISETP.GT.AND P3, PT, R15, -0x1, PT ;  /* 0xffffffff0f00780c */ /* 0x000fc80003f64270 */
[----:B------:R-:W-:-:S04]  /*1a90*/  ISETP.GT.AND P3, PT, R0, RZ, P3 ;  /* 0x000000ff0000720c */ /* 0x000fc80001f64270 */
[----:B------:R-:W-:Y:S01]  /*1aa0*/  ISETP.LT.AND P3, PT, R40, 0x573600, P3 ;  /* 0x005736002800780c */ /* 0x000fe20001f61270 */
[----:B------:R-:W2:-:S12]  /*1ab0*/  @P1 LDG.E R19, desc[UR4][R30.64+0x710] ;  /* 0x000710041e131981 */ /* 0x000e98000c1e1900 */
[----:B------:R-:W4:Y:S01]  /*1ac0*/  @P3 LDG.E R25, desc[UR4][R30.64+0x7fc] ;  /* 0x0007fc041e193981 */ /* 0x000f22000c1e1900 */
[----:B---3--:R-:W-:Y:S02]  /*1ad0*/  SEL R37, R16, RZ, P4 ;  /* 0x000000ff10257207 */ /* 0x008fe40002000000 */
[----:B------:R-:W-:-:S04]  /*1ae0*/  LOP3.LUT R16, R15, R0, RZ, 0xfc, !PT ;  /* 0x000000000f107212 */ /* 0x000fc800078efcff */
[----:B------:R-:W-:Y:S01]  /*1af0*/  ISETP.GT.AND P4, PT, R16, -0x1, !P0 ;  /* 0xffffffff1000780c */ /* 0x000fe20004784270 */
[----:B------:R-:W-:Y:S01]  /*1b00*/  IMAD.MOV.U32 R16, RZ, RZ, RZ ;  /* 0x000000ffff107224 */ /* 0x000fe200078e00ff */
[----:B-----5:R-:W-:Y:S02]  /*1b10*/  SEL R24, R24, RZ, P2 ;  /* 0x000000ff18187207 */ /* 0x020fe40001000000 */
[----:B------:R-:W-:-:S09]  /*1b20*/  ISETP.GT.AND P2, PT, R15, -0x1, !P5 ;  /* 0xffffffff0f00780c */ /* 0x000fd20006f44270 */
[----:B------:R-:W3:Y:S01]  /*1b30*/  @P4 LDG.E R16, desc[UR4][R30.64+0x800] ;  /* 0x000800041e104981 */ /* 0x000ee2000c1e1900 */
[----:B------:R-:W-:Y:S01]  /*1b40*/  ISETP.LT.AND P2, PT, R40, 0x573600, P2 ;  /* 0x005736002800780c */ /* 0x000fe20001741270 */
[----:B------:R-:W-:Y:S01]  /*1b50*/  FADD R45, R13, R48 ;  /* 0x000000300d2d7221 */ /* 0x000fe20000000000 */
[----:B------:R-:W-:-:S11]  /*1b60*/  IMAD.MOV.U32 R13, RZ, RZ, RZ ;  /* 0x000000ffff0d7224 */ /* 0x000fd600078e00ff */
[----:B------:R-:W5:Y:S01]  /*1b70*/  @P2 LDG.E R13, desc[UR4][R30.64+0x804] ;  /* 0x000804041e0d2981 */ /* 0x000f62000c1e1900 */
[----:B------:R-:W-:Y:S02]  /*1b80*/  VIADD R15, R15, 0x1 ;  /* 0x000000010f0f7836 */ /* 0x000fe40000000000 */
[----:B------:R-:W-:Y:S02]  /*1b90*/  VIADD R39, R12, 0x201 ;  /* 0x000002010c277836 */ /* 0x000fe40000000000 */
[----:B------:R-:W-:Y:S01]  /*1ba0*/  FADD R24, R37, R24 ;  /* 0x0000001825187221 */ /* 0x000fe20000000000 */
[----:B------:R-:W-:Y:S01]  /*1bb0*/  FADD R44, R21, R38 ;  /* 0x00000026152c7221 */ /* 0x000fe20000000000 */
[----:B--2---:R-:W-:Y:S02]  /*1bc0*/  SEL R19, R19, RZ, P1 ;  /* 0x000000ff13137207 */ /* 0x004fe40000800000 */
[----:B------:R-:W-:Y:S01]  /*1bd0*/  ISETP.GE.U32.AND P1, PT, R15, 0x3d, PT ;  /* 0x0000003d0f00780c */ /* 0x000fe20003f26070 */
[----:B------:R-:W-:-:S04]  /*1be0*/  IMAD.HI R15, R39, 0x4325c53f, RZ ;  /* 0x4325c53f270f7827 */ /* 0x000fc800078e02ff */
[----:B------:R-:W-:Y:S01]  /*1bf0*/  FADD R19, R24, R19 ;  /* 0x0000001318137221 */ /* 0x000fe20000000000 */
[----:B------:R-:W-:-:S04]  /*1c00*/  SHF.R.U32.HI R24, RZ, 0x1f, R15 ;  /* 0x0000001fff187819 */ /* 0x000fc8000001160f */
[----:B------:R-:W-:Y:S02]  /*1c10*/  LEA.HI.SX32 R24, R15, R24, 0x1c ;  /* 0x000000180f187211 */ /* 0x000fe400078fe2ff */
[----:B----4-:R-:W-:-:S03]  /*1c20*/  SEL R38, R25, RZ, P3 ;  /* 0x000000ff19267207 */ /* 0x010fc60001800000 */
[C---:B------:R-:W-:Y:S02]  /*1c30*/  IMAD R39, R24.reuse, -0x3d, R39 ;  /* 0xffffffc318277824 */ /* 0x040fe400078e0227 */
[----:B------:R-:W-:Y:S01]  /*1c40*/  FADD R21, R19, R38 ;  /* 0x0000002613157221 */ /* 0x000fe20000000000 */
[----:B------:R-:W-:Y:S02]  /*1c50*/  IMAD.HI R15, R24, 0x4325c53f, RZ ;  /* 0x4325c53f180f7827 */ /* 0x000fe400078e02ff */
[C---:B------:R-:W-:Y:S02]  /*1c60*/  ISETP.GE.AND P3, PT, R39.reuse, 0x3b, PT ;  /* 0x0000003b2700780c */ /* 0x040fe40003f66270 */
[----:B------:R-:W-:Y:S01]  /*1c70*/  VIADD R19, R39, 0x2 ;  /* 0x0000000227137836 */ /* 0x000fe20000000000 */
[----:B------:R-:W-:-:S04]  /*1c80*/  SHF.R.U32.HI R38, RZ, 0x1f, R15 ;  /* 0x0000001fff267819 */ /* 0x000fc8000001160f */
[----:B------:R-:W-:Y:S02]  /*1c90*/  SEL R19, R19, RZ, !P3 ;  /* 0x000000ff13137207 */ /* 0x000fe40005800000 */
[----:B------:R-:W-:Y:S02]  /*1ca0*/  ISETP.GT.AND P3, PT, R39, 0x3a, PT ;  /* 0x0000003a2700780c */ /* 0x000fe40003f64270 */
[----:B------:R-:W-:-:S05]  /*1cb0*/  LEA.HI.SX32 R15, R15, R38, 0x1c ;  /* 0x000000260f0f7211 */ /* 0x000fca00078fe2ff */
[----:B------:R-:W-:Y:S02]  /*1cc0*/  IMAD R48, R15, -0x3d, R24 ;  /* 0xffffffc30f307824 */ /* 0x000fe400078e0218 */
[----:B------:R-:W-:Y:S01]  /*1cd0*/  VIADD R24, R19, 0x3d ;  /* 0x0000003d13187836 */ /* 0x000fe20000000000 */
[----:B---3--:R-:W-:-:S03]  /*1ce0*/  SEL R16, R16, RZ, P4 ;  /* 0x000000ff10107207 */ /* 0x008fc60002000000 */
[----:B------:R-:W-:Y:S01]  /*1cf0*/  @!P3 IMAD.MOV R24, RZ, RZ, R19 ;  /* 0x000000ffff18b224 */ /* 0x000fe200078e0213 */
[C---:B------:R-:W-:Y:S01]  /*1d00*/  ISETP.GT.AND P3, PT, R48.reuse, 0x3a, PT ;  /* 0x0000003a3000780c */ /* 0x040fe20003f64270 */
[C---:B------:R-:W-:Y:S01]  /*1d10*/  VIADD R15, R48.reuse, 0x2 ;  /* 0x00000002300f7836 */ /* 0x040fe20000000000 */
[----:B------:R-:W-:-:S04]  /*1d20*/  ISETP.GE.AND P4, PT, R48, 0x3b, PT ;  /* 0x0000003b3000780c */ /* 0x000fc80003f86270 */
[----:B------:R-:W-:-:S05]  /*1d30*/  SEL R15, R15, RZ, !P4 ;  /* 0x000000ff0f0f7207 */ /* 0x000fca0006000000 */
[----:B------:R-:W-:Y:S02]  /*1d40*/  VIADD R38, R15, 0x3d ;  /* 0x0000003d0f267836 */ /* 0x000fe40000000000 */
[----:B------:R-:W-:Y:S01]  /*1d50*/  @!P3 IMAD.MOV R38, RZ, RZ, R15 ;  /* 0x000000ffff26b224 */ /* 0x000fe200078e020f */
[C---:B------:R-:W-:Y:S01]  /*1d60*/  ISETP.GT.AND P3, PT, R39.reuse, 0x1, PT ;  /* 0x000000012700780c */ /* 0x040fe20003f64270 */
[----:B------:R-:W-:Y:S02]  /*1d70*/  VIADD R15, R39, 0xffffffff ;  /* 0xffffffff270f7836 */ /* 0x000fe40000000000 */
[----:B------:R-:W-:-:S03]  /*1d80*/  FADD R21, R21, R16 ;  /* 0x0000001015157221 */ /* 0x000fc60000000000 */
[----:B------:R-:W-:Y:S02]  /*1d90*/  SEL R15, R15, RZ, P3 ;  /* 0x000000ff0f0f7207 */ /* 0x000fe40001800000 */
[----:B-----5:R-:W-:Y:S02]  /*1da0*/  SEL R16, R13, RZ, P2 ;  /* 0x000000ff0d107207 */ /* 0x020fe40001000000 */
[----:B------:R-:W-:Y:S01]  /*1db0*/  ISETP.GT.AND P3, PT, R48, RZ, PT ;  /* 0x000000ff3000720c */ /* 0x000fe20003f64270 */
[----:B------:R-:W-:Y:S01]  /*1dc0*/  IMAD.IADD R13, R24, 0x1, -R15 ;  /* 0x00000001180d7824 */ /* 0x000fe200078e0a0f */
[C---:B------:R-:W-:Y:S02]  /*1dd0*/  ISETP.GT.AND P2, PT, R48.reuse, 0x1, PT ;  /* 0x000000013000780c */ /* 0x040fe40003f44270 */
[----:B------:R-:W-:Y:S01]  /*1de0*/  ISETP.GT.AND P4, PT, R39, RZ, P3 ;  /* 0x000000ff2700720c */ /* 0x000fe20001f84270 */
[----:B------:R-:W-:Y:S02]  /*1df0*/  IMAD R38, R13, R38, RZ ;  /* 0x000000260d267224 */ /* 0x000fe400078e02ff */
[----:B------:R-:W-:Y:S01]  /*1e00*/  VIADD R13, R48, 0xffffffff ;  /* 0xffffffff300d7836 */ /* 0x000fe20000000000 */
[----:B------:R-:W-:Y:S01]  /*1e10*/  ISETP.GT.AND P3, PT, R39, -0x1, P3 ;  /* 0xffffffff2700780c */ /* 0x000fe20001f64270 */
[----:B------:R-:W-:Y:S01]  /*1e20*/  FADD R21, R21, R16 ;  /* 0x0000001015157221 */ /* 0x000fe20000000000 */
[----:B------:R-:W-:Y:S01]  /*1e30*/  ISETP.LT.AND P4, PT, R40, 0x573600, P4 ;  /* 0x005736002800780c */ /* 0x000fe20002781270 */
[----:B------:R-:W-:Y:S01]  /*1e40*/  IMAD.IADD R16, R15, 0x1, -R24 ;  /* 0x000000010f107824 */ /* 0x000fe200078e0a18 */
[----:B------:R-:W-:-:S02]  /*1e50*/  SEL R13, R13, RZ, P2 ;  /* 0x000000ff0d0d7207 */ /* 0x000fc40001000000 */
[----:B------:R-:W-:-:S03]  /*1e60*/  ISETP.LT.AND P3, PT, R40, 0x573600, P3 ;  /* 0x005736002800780c */ /* 0x000fc60001f61270 */
[----:B------:R-:W-:Y:S02]  /*1e70*/  IMAD R16, R13, R16, R38 ;  /* 0x000000100d107224 */ /* 0x000fe400078e0226 */
[----:B------:R-:W-:Y:S02]  /*1e80*/  IMAD.MOV.U32 R13, RZ, RZ, RZ ;  /* 0x000000ffff0d7224 */ /* 0x000fe400078e00ff */
[----:B------:R-:W-:-:S04]  /*1e90*/  IMAD.MOV.U32 R15, RZ, RZ, RZ ;  /* 0x000000ffff0f7224 */ /* 0x000fc800078e00ff */
[----:B------:R-:W2:Y:S04]  /*1ea0*/  @P4 LDG.E R13, desc[UR4][R30.64+0x70c] ;  /* 0x00070c041e0d4981 */ /* 0x000ea8000c1e1900 */
[----:B------:R-:W3:Y:S01]  /*1eb0*/  @P3 LDG.E R15, desc[UR4][R30.64+0x710] ;  /* 0x000710041e0f3981 */ /* 0x000ee2000c1e1900 */
[----:B------:R-:W-:-:S05]  /*1ec0*/  VIADD R47, R39, 0x1 ;  /* 0x00000001272f7836 */ /* 0x000fca0000000000 */
[----:B------:R-:W-:Y:S02]  /*1ed0*/  ISETP.GE.U32.AND P2, PT, R47, 0x3d, PT ;  /* 0x0000003d2f00780c */ /* 0x000fe40003f46070 */
[----:B--2---:R-:W-:Y:S02]  /*1ee0*/  SEL R13, R13, RZ, P4 ;  /* 0x000000ff0d0d7207 */ /* 0x004fe40002000000 */
[C---:B------:R-:W-:Y:S02]  /*1ef0*/  ISETP.GT.AND P4, PT, R48.reuse, RZ, !P2 ;  /* 0x000000ff3000720c */ /* 0x040fe40005784270 */
[----:B---3--:R-:W-:Y:S02]  /*1f00*/  SEL R24, R15, RZ, P3 ;  /* 0x000000ff0f187207 */ /* 0x008fe40001800000 */
[----:B------:R-:W-:Y:S02]  /*1f10*/  ISETP.GT.AND P3, PT, R48, -0x1, PT ;  /* 0xffffffff3000780c */ /* 0x000fe40003f64270 */
[----:B------:R-:W-:-:S02]  /*1f20*/  ISETP.LT.AND P4, PT, R40, 0x573600, P4 ;  /* 0x005736002800780c */ /* 0x000fc40002781270 */
[----:B------:R-:W-:Y:S01]  /*1f30*/  ISETP.GT.AND P3, PT, R39, RZ, P3 ;  /* 0x000000ff2700720c */ /* 0x000fe20001f64270 */
[----:B------:R-:W-:Y:S01]  /*1f40*/  FADD R24, R13, R24 ;  /* 0x000000180d187221 */ /* 0x000fe20000000000 */
[----:B------:R-:W-:Y:S02]  /*1f50*/  IMAD.MOV.U32 R13, RZ, RZ, RZ ;  /* 0x000000ffff0d7224 */ /* 0x000fe400078e00ff */
[----:B------:R-:W-:Y:S01]  /*1f60*/  ISETP.LT.AND P3, PT, R40, 0x573600, P3 ;  /* 0x005736002800780c */ /* 0x000fe20001f61270 */
[----:B------:R-:W-:-:S06]  /*1f70*/  IMAD.MOV.U32 R15, RZ, RZ, RZ ;  /* 0x000000ffff0f7224 */ /* 0x000fcc00078e00ff */
[----:B------:R-:W2:Y:S06]  /*1f80*/  @P4 LDG.E R13, desc[UR4][R30.64+0x714] ;  /* 0x000714041e0d4981 */ /* 0x000eac000c1e1900 */
[----:B------:R-:W3:Y:S01]  /*1f90*/  @P3 LDG.E R15, desc[UR4][R30.64+0x800] ;  /* 0x000800041e0f3981 */ /* 0x000ee2000c1e1900 */
[----:B--2---:R-:W-:-:S05]  /*1fa0*/  SEL R13, R13, RZ, P4 ;  /* 0x000000ff0d0d7207 */ /* 0x004fca0002000000 */
[----:B------:R-:W-:Y:S01]  /*1fb0*/  FADD R13, R24, R13 ;  /* 0x0000000d180d7221 */ /* 0x000fe20000000000 */
[----:B---3--:R-:W-:-:S05]  /*1fc0*/  SEL R24, R15, RZ, P3 ;  /* 0x000000ff0f187207 */ /* 0x008fca0001800000 */
[----:B------:R-:W-:Y:S01]  /*1fd0*/  FADD R24, R13, R24 ;  /* 0x000000180d187221 */ /* 0x000fe20000000000 */
[----:B------:R-:W-:-:S04]  /*1fe0*/  LOP3.LUT R13, R48, R39, RZ, 0xfc, !PT ;  /* 0x00000027300d7212 */ /* 0x000fc800078efcff */
[----:B------:R-:W-:Y:S01]  /*1ff0*/  ISETP.GT.AND P3, PT, R13, -0x1, !P0 ;  /* 0xffffffff0d00780c */ /* 0x000fe20004764270 */
[----:B------:R-:W-:-:S12]  /*2000*/  IMAD.MOV.U32 R13, RZ, RZ, RZ ;  /* 0x000000ffff0d7224 */ /* 0x000fd800078e00ff */
[----:B------:R-:W2:Y:S01]  /*2010*/  @P3 LDG.E R13, desc[UR4][R30.64+0x804] ;  /* 0x000804041e0d3981 */ /* 0x000ea2000c1e1900 */
[----:B------:R-:W-:-:S04]  /*2020*/  ISETP.GT.AND P2, PT, R48, -0x1, !P2 ;  /* 0xffffffff3000780c */ /* 0x000fc80005744270 */
[----:B------:R-:W-:Y:S02]  /*2030*/  ISETP.LT.AND P2, PT, R40, 0x573600, P2 ;  /* 0x005736002800780c */ /* 0x000fe40001741270 */
[----:B--2---:R-:W-:-:S05]  /*2040*/  SEL R13, R13, RZ, P3 ;  /* 0x000000ff0d0d7207 */ /* 0x004fca0001800000 */
[----:B------:R-:W-:Y:S01]  /*2050*/  FADD R19, R24, R13 ;  /* 0x0000000d18137221 */ /* 0x000fe20000000000 */
[----:B------:R-:W-:-:S06]  /*2060*/  IMAD.MOV.U32 R13, RZ, RZ, RZ ;  /* 0x000000ffff0d7224 */ /* 0x000fcc00078e00ff */
[----:B------:R-:W2:Y:S01]  /*2070*/  @P2 LDG.E R13, desc[UR4][R30.64+0x808] ;  /* 0x000808041e0d2981 */ /* 0x000ea2000c1e1900 */
[----:B------:R-:W-:Y:S01]  /*2080*/  VIADD R37, R12, 0x202 ;  /* 0x000002020c257836 */ /* 0x000fe20000000000 */
[----:B------:R-:W-:Y:S02]  /*2090*/  CS2R R52, SRZ ;  /* 0x0000000000347805 */ /* 0x000fe4000001ff00 */
[----:B--2---:R-:W-:Y:S01]  /*20a0*/  SEL R24, R13, RZ, P2 ;  /* 0x000000ff0d187207 */ /* 0x004fe20001000000 */
[----:B------:R-:W-:-:S04]  /*20b0*/  IMAD.HI R13, R37, 0x4325c53f, RZ ;  /* 0x4325c53f250d7827 */ /* 0x000fc800078e02ff */
[----:B------:R-:W-:Y:S01]  /*20c0*/  FADD R19, R19, R24 ;  /* 0x0000001813137221 */ /* 0x000fe20000000000 */
[----:B------:R-:W-:-:S04]  /*20d0*/  SHF.R.U32.HI R24, RZ, 0x1f, R13 ;  /* 0x0000001fff187819 */ /* 0x000fc8000001160d */
[----:B------:R-:W-:-:S05]  /*20e0*/  LEA.HI.SX32 R24, R13, R24, 0x1c ;  /* 0x000000180d187211 */ /* 0x000fca00078fe2ff */
[----:B------:R-:W-:-:S05]  /*20f0*/  IMAD.HI R13, R24, 0x4325c53f, RZ ;  /* 0x4325c53f180d7827 */ /* 0x000fca00078e02ff */
[----:B------:R-:W-:Y:S01]  /*2100*/  SHF.R.U32.HI R38, RZ, 0x1f, R13 ;  /* 0x0000001fff267819 */ /* 0x000fe2000001160d */
[----:B------:R-:W-:-:S03]  /*2110*/  IMAD R37, R24, -0x3d, R37 ;  /* 0xffffffc318257824 */ /* 0x000fc600078e0225 */
[----:B------:R-:W-:Y:S02]  /*2120*/  LEA.HI.SX32 R13, R13, R38, 0x1c ;  /* 0x000000260d0d7211 */ /* 0x000fe400078fe2ff */
[----:B------:R-:W-:-:S03]  /*2130*/  ISETP.GT.AND P2, PT, R37, 0x3a, PT ;  /* 0x0000003a2500780c */ /* 0x000fc60003f44270 */
[----:B------:R-:W-:Y:S01]  /*2140*/  IMAD R38, R13, -0x3d, R24 ;  /* 0xffffffc30d267824 */ /* 0x000fe200078e0218 */
[C---:B------:R-:W-:Y:S01]  /*2150*/  ISETP.GE.AND P3, PT, R37.reuse, 0x3b, PT ;  /* 0x0000003b2500780c */ /* 0x040fe20003f66270 */
[----:B------:R-:W-:-:S05]  /*2160*/  VIADD R13, R37, 0x2 ;  /* 0x00000002250d7836 */ /* 0x000fca0000000000 */
[----:B------:R-:W-:-:S05]  /*2170*/  SEL R13, R13, RZ, !P3 ;  /* 0x000000ff0d0d7207 */ /* 0x000fca0005800000 */
[----:B------:R-:W-:Y:S02]  /*2180*/  VIADD R15, R13, 0x3d ;  /* 0x0000003d0d0f7836 */ /* 0x000fe40000000000 */
        /* <DEDUP_REMOVED lines=8> */
[----:B------:R-:W-:-:S05]  /*2210*/  VIADD R13, R37, 0xffffffff ;  /* 0xffffffff250d7836 */ /* 0x000fca0000000000 */
[----:B------:R-:W-:-:S05]  /*2220*/  SEL R24, R13, RZ, P2 ;  /* 0x000000ff0d187207 */ /* 0x000fca0001000000 */
[----:B------:R-:W-:Y:S02]  /*2230*/  IMAD.IADD R13, R15, 0x1, -R24 ;  /* 0x000000010f0d7824 */ /* 0x000fe400078e0a18 */
[----:B------:R-:W-:Y:S02]  /*2240*/  IMAD.IADD R24, R24, 0x1, -R15 ;  /* 0x0000000118187824 */ /* 0x000fe400078e0a0f */
[----:B------:R-:W-:Y:S01]  /*2250*/  IMAD R15, R13, R50, RZ ;  /* 0x000000320d0f7224 */ /* 0x000fe200078e02ff */
[C---:B------:R-:W-:Y:S01]  /*2260*/  ISETP.GT.AND P2, PT, R38.reuse, 0x1, PT ;  /* 0x000000012600780c */ /* 0x040fe20003f44270 */
[----:B------:R-:W-:-:S05]  /*2270*/  VIADD R13, R38, 0xffffffff ;  /* 0xffffffff260d7836 */ /* 0x000fca0000000000 */
[----:B------:R-:W-:-:S05]  /*2280*/  SEL R13, R13, RZ, P2 ;  /* 0x000000ff0d0d7207 */ /* 0x000fca0001000000 */
[----:B------:R-:W-:Y:S02]  /*2290*/  IMAD R15, R13, R24, R15 ;  /* 0x000000180d0f7224 */ /* 0x000fe400078e020f */
[----:B------:R-:W-:-:S05]  /*22a0*/  VIADD R13, R20, 0x1 ;  /* 0x00000001140d7836 */ /* 0x000fca0000000000 */
[----:B------:R-:W-:-:S04]  /*22b0*/  ISETP.GE.U32.AND P2, PT, R13, 0x3d, PT ;  /* 0x0000003d0d00780c */ /* 0x000fc80003f46070 */
[----:B------:R-:W-:Y:S02]  /*22c0*/  ISETP.GT.AND P3, PT, R9, -0x1, !P2 ;  /* 0xffffffff0900780c */ /* 0x000fe40005764270 */
[----:B------:R-:W-:Y:S02]  /*22d0*/  ISETP.LT.U32.AND P5, PT, R41, 0x3d, !P2 ;  /* 0x0000003d2900780c */ /* 0x000fe400057a1070 */
[C---:B------:R-:W-:Y:S02]  /*22e0*/  ISETP.GT.AND P4, PT, R9.reuse, RZ, !P2 ;  /* 0x000000ff0900720c */ /* 0x040fe40005784270 */
[C---:B------:R-:W-:Y:S01]  /*22f0*/  ISETP.GT.AND P2, PT, R9.reuse, 0x3a, PT ;  /* 0x0000003a0900780c */ /* 0x040fe20003f44270 */
[C---:B------:R-:W-:Y:S01]  /*2300*/  VIADD R13, R9.reuse, 0x2 ;  /* 0x00000002090d7836 */ /* 0x040fe20000000000 */
[----:B------:R-:W-:Y:S02]  /*2310*/  P2R R25, PR, RZ, 0x8 ;  /* 0x00000008ff197803 */ /* 0x000fe40000000000 */
[----:B------:R-:W-:-:S04]  /*2320*/  ISETP.GE.AND P3, PT, R9, 0x3b, PT ;  /* 0x0000003b0900780c */ /* 0x000fc80003f66270 */
[----:B------:R-:W-:Y:S01]  /*2330*/  SEL R9, R13, RZ, !P3 ;  /* 0x000000ff0d097207 */ /* 0x000fe20005800000 */
[----:B------:R-:W-:Y:S01]  /*2340*/  VIADD R49, R37, 0x1 ;  /* 0x0000000125317836 */ /* 0x000fe20000000000 */
[----:B------:R-:W-:-:S03]  /*2350*/  ISETP.GT.AND P3, PT, R0, RZ, !P1 ;  /* 0x000000ff0000720c */ /* 0x000fc60004f64270 */
[----:B------:R-:W-:Y:S02]  /*2360*/  VIADD R13, R9, 0x3d ;  /* 0x0000003d090d7836 */ /* 0x000fe40000000000 */
[----:B------:R-:W-:Y:S01]  /*2370*/  @!P2 IMAD.MOV R13, RZ, RZ, R9 ;  /* 0x000000ffff0da224 */ /* 0x000fe200078e0209 */
[----:B------:R-:W-:Y:S02]  /*2380*/  ISETP.GT.AND P2, PT, R0, -0x1, !P1 ;  /* 0xffffffff0000780c */ /* 0x000fe40004f44270 */
[----:B------:R-:W-:-:S04]  /*2390*/  ISETP.LT.U32.AND P1, PT, R2, 0x3d, !P1 ;  /* 0x0000003d0200780c */ /* 0x000fc80004f21070 */
[----:B------:R-:W-:Y:S02]  /*23a0*/  P2R R51, PR, RZ, 0x2 ;  /* 0x00000002ff337803 */ /* 0x000fe40000000000 */
[----:B------:R-:W-:Y:S02]  /*23b0*/  ISETP.GE.U32.AND P1, PT, R49, 0x3d, PT ;  /* 0x0000003d3100780c */ /* 0x000fe40003f26070 */
[----:B------:R-:W-:Y:S02]  /*23c0*/  P2R R50, PR, RZ, 0x4 ;  /* 0x00000004ff327803 */ /* 0x000fe40000000000 */
[C---:B------:R-:W-:Y:S02]  /*23d0*/  ISETP.GT.AND P2, PT, R38.reuse, RZ, !P1 ;  /* 0x000000ff2600720c */ /* 0x040fe40004f44270 */
[C---:B------:R-:W-:Y:S02]  /*23e0*/  ISETP.GT.AND P1, PT, R38.reuse, -0x1, !P1 ;  /* 0xffffffff2600780c */ /* 0x040fe40004f24270 */
[----:B------:R-:W-:-:S02]  /*23f0*/  LOP3.LUT R0, R38, R37, RZ, 0xfc, !PT ;  /* 0x0000002526007212 */ /* 0x000fc400078efcff */
[----:B------:R-:W-:Y:S02]  /*2400*/  ISETP.LT.AND P1, PT, R40, 0x573600, P1 ;  /* 0x005736002800780c */ /* 0x000fe40000f21270 */
[----:B------:R-:W-:Y:S02]  /*2410*/  P2R R57, PR, RZ, 0x10 ;  /* 0x00000010ff397803 */ /* 0x000fe40000000000 */
[----:B------:R-:W-:Y:S01]  /*2420*/  ISETP.GT.AND P4, PT, R0, -0x1, !P0 ;  /* 0xffffffff0000780c */ /* 0x000fe20004784270 */
[----:B------:R-:W-:Y:S01]  /*2430*/  IMAD.MOV.U32 R41, RZ, RZ, RZ ;  /* 0x000000ffff297224 */ /* 0x000fe200078e00ff */
[----:B------:R-:W-:Y:S01]  /*2440*/  ISETP.LT.AND P2, PT, R40, 0x573600, P2 ;  /* 0x005736002800780c */ /* 0x000fe20001741270 */
[----:B------:R-:W-:-:S06]  /*2450*/  IMAD.MOV.U32 R0, RZ, RZ, RZ ;  /* 0x000000ffff007224 */ /* 0x000fcc00078e00ff */
[----:B------:R-:W2:Y:S04]  /*2460*/  @P1 LDG.E R41, desc[UR4][R30.64+0x80c] ;  /* 0x00080c041e291981 */ /* 0x000ea8000c1e1900 */
[----:B------:R-:W3:Y:S04]  /*2470*/  @P4 LDG.E R53, desc[UR4][R30.64+0x808] ;  /* 0x000808041e354981 */ /* 0x000ee8000c1e1900 */
[----:B------:R-:W4:Y:S01]  /*2480*/  @P2 LDG.E R0, desc[UR4][R30.64+0x718] ;  /* 0x000718041e002981 */ /* 0x000f22000c1e1900 */
[----:B------:R-:W-:Y:S01]  /*2490*/  VIADD R48, R48, 0x1 ;  /* 0x0000000130307836 */ /* 0x000fe20000000000 */
[----:B------:R-:W-:-:S04]  /*24a0*/  P2R R54, PR, RZ, 0x8 ;  /* 0x00000008ff367803 */ /* 0x000fc80000000000 */
[----:B------:R-:W-:Y:S02]  /*24b0*/  ISETP.GE.U32.AND P3, PT, R48, 0x3d, PT ;  /* 0x0000003d3000780c */ /* 0x000fe40003f66070 */
[----:B------:R-:W-:Y:S01]  /*24c0*/  P2R R9, PR, RZ, 0x1 ;  /* 0x00000001ff097803 */ /* 0x000fe20000000000 */
[----:B------:R-:W-:Y:S01]  /*24d0*/  VIADD R3, R3, 0x1 ;  /* 0x0000000103037836 */ /* 0x000fe20000000000 */
[----:B------:R-:W-:Y:S02]  /*24e0*/  ISETP.GT.AND P0, PT, R39, -0x1, !P3 ;  /* 0xffffffff2700780c */ /* 0x000fe40005f04270 */
[----:B--2---:R-:W-:Y:S02]  /*24f0*/  SEL R41, R41, RZ, P1 ;  /* 0x000000ff29297207 */ /* 0x004fe40000800000 */
[----:B------:R-:W-:Y:S02]  /*2500*/  ISETP.GT.AND P1, PT, R38, RZ, PT ;  /* 0x000000ff2600720c */ /* 0x000fe40003f24270 */
[----:B---3--:R-:W-:-:S02]  /*2510*/  SEL R53, R53, RZ, P4 ;  /* 0x000000ff35357207 */ /* 0x008fc40002000000 */
[C---:B------:R-:W-:Y:S02]  /*2520*/  ISETP.GT.AND P4, PT, R37.reuse, RZ, P1 ;  /* 0x000000ff2500720c */ /* 0x040fe40000f84270 */
[----:B------:R-:W-:Y:S02]  /*2530*/  ISETP.GT.AND P1, PT, R37, -0x1, P1 ;  /* 0xffffffff2500780c */ /* 0x000fe40000f24270 */
[----:B----4-:R-:W-:Y:S02]  /*2540*/  SEL R0, R0, RZ, P2 ;  /* 0x000000ff00007207 */ /* 0x010fe40001000000 */
[----:B------:R-:W-:Y:S02]  /*2550*/  ISETP.LT.AND P1, PT, R40, 0x573600, P1 ;  /* 0x005736002800780c */ /* 0x000fe40000f21270 */
[----:B------:R-:W-:Y:S02]  /*2560*/  ISETP.GT.AND P2, PT, R39, RZ, !P3 ;  /* 0x000000ff2700720c */ /* 0x000fe40005f44270 */
[----:B------:R-:W-:-:S02]  /*2570*/  P2R R39, PR, RZ, 0x1 ;  /* 0x00000001ff277803 */ /* 0x000fc40000000000 */
[----:B------:R-:W-:Y:S02]  /*2580*/  ISETP.LT.U32.AND P0, PT, R47, 0x3d, !P3 ;  /* 0x0000003d2f00780c */ /* 0x000fe40005f01070 */
[----:B------:R-:W-:Y:S02]  /*2590*/  ISETP.GE.U32.AND P3, PT, R3, 0x3d, PT ;  /* 0x0000003d0300780c */ /* 0x000fe40003f66070 */
[----:B------:R-:W-:-:S06]  /*25a0*/  CS2R R2, SRZ ;  /* 0x0000000000027805 */ /* 0x000fcc000001ff00 */
[----:B------:R-:W2:Y:S01]  /*25b0*/  @P1 LDG.E R3, desc[UR4][R30.64+0x714] ;  /* 0x000714041e031981 */ /* 0x000ea2000c1e1900 */
[----:B------:R-:W-:-:S13]  /*25c0*/  ISETP.LT.AND P4, PT, R40, 0x573600, P4 ;  /* 0x005736002800780c */ /* 0x000fda0002781270 */
[----:B------:R-:W3:Y:S01]  /*25d0*/  @P4 LDG.E R2, desc[UR4][R30.64+0x710] ;  /* 0x000710041e024981 */ /* 0x000ee2000c1e1900 */
[----:B--2---:R-:W-:Y:S02]  /*25e0*/  SEL R3, R3, RZ, P1 ;  /* 0x000000ff03037207 */ /* 0x004fe40000800000 */
[----:B------:R-:W-:-:S04]  /*25f0*/  ISETP.GT.AND P1, PT, R38, -0x1, PT ;  /* 0xffffffff2600780c */ /* 0x000fc80003f24270 */
[----:B------:R-:W-:-:S04]  /*2600*/  ISETP.GT.AND P1, PT, R37, RZ, P1 ;  /* 0x000000ff2500720c */ /* 0x000fc80000f24270 */
[----:B------:R-:W-:-:S13]  /*2610*/  ISETP.LT.AND P1, PT, R40, 0x573600, P1 ;  /* 0x005736002800780c */ /* 0x000fda0000f21270 */
[----:B------:R-:W2:Y:S01]  /*2620*/  @P1 LDG.E R52, desc[UR4][R30.64+0x804] ;  /* 0x000804041e341981 */ /* 0x000ea2000c1e1900 */
[----:B---3--:R-:W-:Y:S01]  /*2630*/  SEL R2, R2, RZ, P4 ;  /* 0x000000ff02027207 */ /* 0x008fe20002000000 */
[----:B------:R-:W-:Y:S01]  /*2640*/  VIADD R47, R35, 0x1 ;  /* 0x00000001232f7836 */ /* 0x000fe20000000000 */
[----:B------:R-:W-:-:S04]  /*2650*/  ISETP.GT.AND P4, PT, R32, -0x1, !P3 ;  /* 0xffffffff2000780c */ /* 0x000fc80005f84270 */
[----:B------:R-:W-:Y:S02]  /*2660*/  P2R R35, PR, RZ, 0x10 ;  /* 0x00000010ff237803 */ /* 0x000fe40000000000 */
[----:B------:R-:W-:Y:S01]  /*2670*/  ISETP.GE.U32.AND P4, PT, R47, 0x3d, PT ;  /* 0x0000003d2f00780c */ /* 0x000fe20003f86070 */
[----:B------:R-:W-:Y:S01]  /*2680*/  IMAD.MOV.U32 R47, RZ, RZ, RZ ;  /* 0x000000ffff2f7224 */ /* 0x000fe200078e00ff */
[----:B--2---:R-:W-:Y:S02]  /*2690*/  SEL R52, R52, RZ, P1 ;  /* 0x000000ff34347207 */ /* 0x004fe40000800000 */
[----:B------:R-:W-:-:S04]  /*26a0*/  ISETP.GT.AND P1, PT, R32, RZ, !P3 ;  /* 0x000000ff2000720c */ /* 0x000fc80005f24270 */
[----:B------:R-:W-:-:S13]  /*26b0*/  ISETP.LT.AND P1, PT, R12, 0x573600, P1 ;  /* 0x005736000c00780c */ /* 0x000fda0000f21270 */
[----:B------:R-:W2:Y:S01]  /*26c0*/  @P1 LDG.E R47, desc[UR4][R30.64+0xf0] ;  /* 0x0000f0041e2f1981 */ /* 0x000ea2000c1e1900 */
[----:B------:R-:W-:Y:S01]  /*26d0*/  VIADD R33, R33, 0x1 ;  /* 0x0000000121217836 */ /* 0x000fe20000000000 */
[----:B------:R-:W-:Y:S02]  /*26e0*/  P2R R24, PR, RZ, 0x20 ;  /* 0x00000020ff187803 */ /* 0x000fe40000000000 */
[----:B------:R-:W-:Y:S02]  /*26f0*/  P2R R48, PR, RZ, 0x1 ;  /* 0x00000001ff307803 */ /* 0x000fe40000000000 */
[----:B------:R-:W-:Y:S02]  /*2700*/  ISETP.GE.U32.AND P5, PT, R33, 0x3d, PT ;  /* 0x0000003d2100780c */ /* 0x000fe40003fa6070 */
[----:B------:R-:W-:Y:S02]  /*2710*/  ISETP.LT.U32.AND P0, PT, R43, 0x3d, !P3 ;  /* 0x0000003d2b00780c */ /* 0x000fe40005f01070 */
[----:B------:R-:W-:Y:S01]  /*2720*/  ISETP.GT.AND P3, PT, R22, RZ, !P5 ;  /* 0x000000ff1600720c */ /* 0x000fe20006f64270 */
[----:B------:R-:W-:-:S03]  /*2730*/  IMAD.MOV.U32 R43, RZ, RZ, RZ ;  /* 0x000000ffff2b7224 */ /* 0x000fc600078e00ff */
[----:B------:R-:W-:Y:S02]  /*2740*/  ISETP.LT.AND P3, PT, R12, 0x573600, P3 ;  /* 0x005736000c00780c */ /* 0x000fe40001f61270 */
[----:B------:R-:W-:-:S11]  /*2750*/  CS2R R32, SRZ ;  /* 0x0000000000207805 */ /* 0x000fd6000001ff00 */
[----:B------:R-:W3:Y:S01]  /*2760*/  @P3 LDG.E R33, desc[UR4][R30.64+0xf8] ;  /* 0x0000f8041e213981 */ /* 0x000ee2000c1e1900 */
[----:B--2---:R-:W-:Y:S02]  /*2770*/  SEL R47, R47, RZ, P1 ;  /* 0x000000ff2f2f7207 */ /* 0x004fe40000800000 */
[----:B------:R-:W-:-:S04]  /*2780*/  ISETP.GT.AND P1, PT, R26, RZ, !P4 ;  /* 0x000000ff1a00720c */ /* 0x000fc80006724270 */
[----:B------:R-:W-:-:S13]  /*2790*/  ISETP.LT.AND P1, PT, R12, 0x573600, P1 ;  /* 0x005736000c00780c */ /* 0x000fda0000f21270 */
[----:B------:R-:W2:Y:S01]  /*27a0*/  @P1 LDG.E R43, desc[UR4][R30.64+0xf4] ;  /* 0x0000f4041e2b1981 */ /* 0x000ea2000c1e1900 */
[----:B------:R-:W-:Y:S01]  /*27b0*/  VIADD R27, R27, 0x1 ;  /* 0x000000011b1b7836 */ /* 0x000fe20000000000 */
[----:B---3--:R-:W-:Y:S02]  /*27c0*/  SEL R33, R33, RZ, P3 ;  /* 0x000000ff21217207 */ /* 0x008fe40001800000 */
[----:B--2---:R-:W-:Y:S02]  /*27d0*/  SEL R43, R43, RZ, P1 ;  /* 0x000000ff2b2b7207 */ /* 0x004fe40000800000 */
[----:B------:R-:W-:-:S04]  /*27e0*/  ISETP.GE.U32.AND P1, PT, R27, 0x3d, PT ;  /* 0x0000003d1b00780c */ /* 0x000fc80003f26070 */
[----:B------:R-:W-:-:S04]  /*27f0*/  ISETP.GT.AND P3, PT, R4, RZ, !P1 ;  /* 0x000000ff0400720c */ /* 0x000fc80004f64270 */
[----:B------:R-:W-:-:S13]  /*2800*/  ISETP.LT.AND P3, PT, R12, 0x573600, P3 ;  /* 0x005736000c00780c */ /* 0x000fda0001f61270 */
[----:B------:R-:W2:Y:S01]  /*2810*/  @P3 LDG.E R32, desc[UR4][R30.64+0xfc] ;  /* 0x0000fc041e203981 */ /* 0x000ea2000c1e1900 */
[----:B------:R-:W-:-:S05]  /*2820*/  VIADD R38, R38, 0x1 ;  /* 0x0000000126267836 */ /* 0x000fca0000000000 */
[----:B------:R-:W-:Y:S02]  /*2830*/  ISETP.GE.U32.AND P6, PT, R38, 0x3d, PT ;  /* 0x0000003d2600780c */ /* 0x000fe40003fc6070 */
[----:B------:R-:W-:Y:S02]  /*2840*/  P2R R56, PR, RZ, 0x1 ;  /* 0x00000001ff387803 */ /* 0x000fe40000000000 */
[----:B------:R-:W-:-:S04]  /*2850*/  ISETP.NE.AND P0, PT, R50, RZ, PT ;  /* 0x000000ff3200720c */ /* 0x000fc80003f05270 */
[----:B------:R-:W-:Y:S01]  /*2860*/  ISETP.LT.AND P0, PT, R40, 0x573600, P0 ;  /* 0x005736002800780c */ /* 0x000fe20000701270 */
[----:B------:R-:W-:-:S03]  /*2870*/  VIADD R27, R12, 0x23d ;  /* 0x0000023d0c1b7836 */ /* 0x000fc60000000000 */
[----:B------:R-:W-:Y:S01]  /*2880*/  P2R R55, PR, RZ, 0x1 ;  /* 0x00000001ff377803 */ /* 0x000fe20000000000 */
[----:B------:R-:W-:-:S04]  /*2890*/  FADD R3, R2, R3 ;  /* 0x0000000302037221 */ /* 0x000fc80000000000 */
[----:B------:R-:W-:-:S04]  /*28a0*/  FADD R3, R3, R0 ;  /* 0x0000000003037221 */ /* 0x000fc80000000000 */
[----:B------:R-:W-:Y:S01]  /*28b0*/  FADD R52, R3, R52 ;  /* 0x0000003403347221 */ /* 0x000fe20000000000 */
[----:B------:R-:W-:Y:S01]  /*28c0*/  CS2R R2, SRZ ;  /* 0x0000000000027805 */ /* 0x000fe2000001ff00 */
[----:B------:R-:W-:Y:S01]  /*28d0*/  IMAD.MOV.U32 R0, RZ, RZ, RZ ;  /* 0x000000ffff007224 */ /* 0x000fe200078e00ff */
[----:B--2---:R-:W-:Y:S02]  /*28e0*/  SEL R32, R32, RZ, P3 ;  /* 0x000000ff20207207 */ /* 0x004fe40001800000 */
[----:B------:R-:W-:-:S04]  /*28f0*/  ISETP.GT.AND P3, PT, R37, RZ, !P6 ;  /* 0x000000ff2500720c */ /* 0x000fc80007764270 */
[----:B------:R-:W-:Y:S02]  /*2900*/  P2R R50, PR, RZ, 0x8 ;  /* 0x00000008ff327803 */ /* 0x000fe40000000000 */
[----:B------:R-:W-:Y:S02]  /*2910*/  ISETP.GT.AND P3, PT, R37, -0x1, !P6 ;  /* 0xffffffff2500780c */ /* 0x000fe40007764270 */
[----:B------:R-:W-:Y:S02]  /*2920*/  ISETP.LT.U32.AND P6, PT, R49, 0x3d, !P6 ;  /* 0x0000003d3100780c */ /* 0x000fe400077c1070 */
[----:B------:R-:W-:Y:S02]  /*2930*/  P2R R49, PR, RZ, 0x8 ;  /* 0x00000008ff317803 */ /* 0x000fe40000000000 */
[----:B------:R-:W-:Y:S02]  /*2940*/  ISETP.GT.AND P3, PT, R26, -0x1, !P4 ;  /* 0xffffffff1a00780c */ /* 0x000fe40006764270 */
[----:B------:R-:W-:-:S02]  /*2950*/  P2R R38, PR, RZ, 0x40 ;  /* 0x00000040ff267803 */ /* 0x000fc40000000000 */
[----:B------:R-:W-:Y:S02]  /*2960*/  ISETP.LT.U32.AND P6, PT, R34, 0x3d, !P4 ;  /* 0x0000003d2200780c */ /* 0x000fe400067c1070 */
[----:B------:R-:W-:Y:S02]  /*2970*/  P2R R59, PR, RZ, 0x8 ;  /* 0x00000008ff3b7803 */ /* 0x000fe40000000000 */
[----:B------:R-:W-:Y:S02]  /*2980*/  ISETP.GT.AND P4, PT, R22, -0x1, !P5 ;  /* 0xffffffff1600780c */ /* 0x000fe40006f84270 */
[----:B------:R-:W-:Y:S02]  /*2990*/  ISETP.NE.AND P3, PT, R54, RZ, PT ;  /* 0x000000ff3600720c */ /* 0x000fe40003f65270 */
[----:B------:R-:W-:Y:S02]  /*29a0*/  P2R R58, PR, RZ, 0x40 ;  /* 0x00000040ff3a7803 */ /* 0x000fe40000000000 */
[----:B------:R-:W-:-:S02]  /*29b0*/  ISETP.LT.U32.AND P6, PT, R23, 0x3d, !P5 ;  /* 0x0000003d1700780c */ /* 0x000fc40006fc1070 */
[----:B------:R-:W-:Y:S02]  /*29c0*/  CS2R R22, SRZ ;  /* 0x0000000000167805 */ /* 0x000fe4000001ff00 */
[----:B------:R-:W-:Y:S01]  /*29d0*/  P2R R60, PR, RZ, 0x10 ;  /* 0x00000010ff3c7803 */ /* 0x000fe20000000000 */
[----:B------:R-:W-:Y:S01]  /*29e0*/  IMAD.WIDE R26, R27, 0x4, R28 ;  /* 0x000000041b1a7825 */ /* 0x000fe200078e021c */
[C---:B------:R-:W-:Y:S02]  /*29f0*/  ISETP.LT.AND P4, PT, R40.reuse, 0x573600, P3 ;  /* 0x005736002800780c */ /* 0x040fe40001f81270 */
[----:B------:R-:W-:Y:S02]  /*2a00*/  ISETP.LT.AND P3, PT, R40, 0x573600, P2 ;  /* 0x005736002800780c */ /* 0x000fe40001761270 */
[----:B------:R-:W-:Y:S01]  /*2a10*/  ISETP.NE.AND P2, PT, R35, RZ, PT ;  /* 0x000000ff2300720c */ /* 0x000fe20003f45270 */
[----:B------:R-:W2:Y:S01]  /*2a20*/  @P0 LDG.E R22, desc[UR4][R26.64] ;  /* 0x000000041a160981 */ /* 0x000ea2000c1e1900 */
[----:B------:R-:W-:-:S02]  /*2a30*/  ISETP.NE.AND P0, PT, R56, RZ, PT ;  /* 0x000000ff3800720c */ /* 0x000fc40003f05270 */
[C---:B------:R-:W-:Y:S01]  /*2a40*/  ISETP.LT.AND P2, PT, R12.reuse, 0x573600, P2 ;  /* 0x005736000c00780c */ /* 0x040fe20001741270 */
[C---:B------:R-:W-:Y:S01]  /*2a50*/  VIADD R35, R12.reuse, 0x23c ;  /* 0x0000023c0c237836 */ /* 0x040fe20000000000 */
[----:B------:R-:W-:Y:S02]  /*2a60*/  ISETP.LT.AND P0, PT, R12, 0x573600, P0 ;  /* 0x005736000c00780c */ /* 0x000fe40000701270 */
[----:B------:R-:W-:Y:S02]  /*2a70*/  ISETP.GT.AND P5, PT, R4, -0x1, !P1 ;  /* 0xffffffff0400780c */ /* 0x000fe40004fa4270 */
[----:B------:R-:W-:Y:S01]  /*2a80*/  P2R R56, PR, RZ, 0x4 ;  /* 0x00000004ff387803 */ /* 0x000fe20000000000 */
[----:B------:R-:W3:Y:S01]  /*2a90*/  @P3 LDG.E R23, desc[UR4][R26.64] ;  /* 0x000000041a173981 */ /* 0x000ee2000c1e1900 */
[----:B------:R-:W-:Y:S01]  /*2aa0*/  ISETP.LT.U32.AND P1, PT, R11, 0x3d, !P1 ;  /* 0x0000003d0b00780c */ /* 0x000fe20004f21070 */
[----:B------:R-:W-:Y:S01]  /*2ab0*/  IMAD.MOV.U32 R11, RZ, RZ, RZ ;  /* 0x000000ffff0b7224 */ /* 0x000fe200078e00ff */
[----:B------:R-:W-:Y:S01]  /*2ac0*/  ISETP.NE.AND P2, PT, R57, RZ, PT ;  /* 0x000000ff3900720c */ /* 0x000fe20003f45270 */
[----:B------:R-:W-:Y:S01]  /*2ad0*/  IMAD.WIDE R34, R35, 0x4, R28 ;  /* 0x0000000423227825 */ /* 0x000fe200078e021c */
[----:B------:R-:W-:-:S02]  /*2ae0*/  P2R R57, PR, RZ, 0x1 ;  /* 0x00000001ff397803 */ /* 0x000fc40000000000 */
[----:B------:R-:W-:Y:S02]  /*2af0*/  P2R R54, PR, RZ, 0x8 ;  /* 0x00000008ff367803 */ /* 0x000fe40000000000 */
[----:B------:R-:W-:Y:S01]  /*2b00*/  ISETP.NE.AND P0, PT, R51, RZ, PT ;  /* 0x000000ff3300720c */ /* 0x000fe20003f05270 */
[----:B------:R0:W4:Y:S01]  /*2b10*/  @P4 LDG.E R11, desc[UR4][R34.64] ;  /* 0x00000004220b4981 */ /* 0x000122000c1e1900 */
[----:B------:R-:W-:Y:S02]  /*2b20*/  ISETP.NE.AND P3, PT, R59, RZ, PT ;  /* 0x000000ff3b00720c */ /* 0x000fe40003f65270 */
[----:B------:R-:W-:Y:S02]  /*2b30*/  P2R R51, PR, RZ, 0x1 ;  /* 0x00000001ff337803 */ /* 0x000fe40000000000 */
[----:B------:R-:W-:Y:S02]  /*2b40*/  P2R R37, PR, RZ, 0x10 ;  /* 0x00000010ff257803 */ /* 0x000fe40000000000 */
[----:B------:R-:W-:-:S02]  /*2b50*/  ISETP.LT.AND P0, PT, R12, 0x573600, P3 ;  /* 0x005736000c00780c */ /* 0x000fc40001f01270 */
[----:B------:R-:W-:Y:S02]  /*2b60*/  ISETP.NE.AND P4, PT, R60, RZ, PT ;  /* 0x000000ff3c00720c */ /* 0x000fe40003f85270 */
[----:B------:R-:W-:Y:S02]  /*2b70*/  P2R R61, PR, RZ, 0x4 ;  /* 0x00000004ff3d7803 */ /* 0x000fe40000000000 */
[----:B------:R-:W-:Y:S02]  /*2b80*/  ISETP.NE.AND P2, PT, R58, RZ, PT ;  /* 0x000000ff3a00720c */ /* 0x000fe40003f45270 */
[----:B------:R-:W-:Y:S02]  /*2b90*/  P2R R58, PR, RZ, 0x1 ;  /* 0x00000001ff3a7803 */ /* 0x000fe40000000000 */
[----:B------:R-:W-:Y:S02]  /*2ba0*/  ISETP.LT.AND P0, PT, R12, 0x573600, P4 ;  /* 0x005736000c00780c */ /* 0x000fe40002701270 */
[----:B------:R-:W-:-:S04]  /*2bb0*/  ISETP.NE.AND P4, PT, R49, RZ, PT ;  /* 0x000000ff3100720c */ /* 0x000fc80003f85270 */
[----:B------:R-:W-:Y:S02]  /*2bc0*/  P2R R49, PR, RZ, 0x10 ;  /* 0x00000010ff317803 */ /* 0x000fe40000000000 */
[----:B------:R-:W-:Y:S02]  /*2bd0*/  ISETP.LT.AND P4, PT, R12, 0x573600, P5 ;  /* 0x005736000c00780c */ /* 0x000fe40002f81270 */
[----:B------:R-:W-:Y:S02]  /*2be0*/  ISETP.NE.AND P5, PT, R38, RZ, PT ;  /* 0x000000ff2600720c */ /* 0x000fe40003fa5270 */
[----:B------:R-:W-:Y:S02]  /*2bf0*/  P2R R59, PR, RZ, 0x1 ;  /* 0x00000001ff3b7803 */ /* 0x000fe40000000000 */
[----:B------:R-:W-:Y:S02]  /*2c00*/  P2R R38, PR, RZ, 0x20 ;  /* 0x00000020ff267803 */ /* 0x000fe40000000000 */
[----:B------:R-:W-:-:S04]  /*2c10*/  ISETP.NE.AND P5, PT, R59, RZ, PT ;  /* 0x000000ff3b00720c */ /* 0x000fc80003fa5270 */
[----:B0-----:R-:W-:Y:S02]  /*2c20*/  P2R R35, PR, RZ, 0x20 ;  /* 0x00000020ff237803 */ /* 0x001fe40000000000 */
[----:B------:R-:W-:-:S04]  /*2c30*/  ISETP.NE.AND P5, PT, R58, RZ, PT ;  /* 0x000000ff3a00720c */ /* 0x000fc80003fa5270 */
[----:B------:R-:W-:Y:S02]  /*2c40*/  P2R R34, PR, RZ, 0x20 ;  /* 0x00000020ff227803 */ /* 0x000fe40000000000 */
[----:B------:R-:W-:-:S04]  /*2c50*/  ISETP.NE.AND P5, PT, R57, RZ, PT ;  /* 0x000000ff3900720c */ /* 0x000fc80003fa5270 */
[----:B------:R-:W-:Y:S02]  /*2c60*/  P2R R27, PR, RZ, 0x20 ;  /* 0x00000020ff1b7803 */ /* 0x000fe40000000000 */
[----:B------:R-:W-:Y:S01]  /*2c70*/  ISETP.NE.AND P5, PT, R56, RZ, PT ;  /* 0x000000ff3800720c */ /* 0x000fe20003fa5270 */
[----:B------:R-:W-:-:S12]  /*2c80*/  IMAD.MOV.U32 R4, RZ, RZ, RZ ;  /* 0x000000ffff047224 */ /* 0x000fd800078e00ff */
[----:B------:R-:W5:Y:S01]  /*2c90*/  @P5 LDG.E R4, desc[UR4][R30.64+0xf4] ;  /* 0x0000f4041e045981 */ /* 0x000f62000c1e1900 */
[----:B------:R-:W-:Y:S02]  /*2ca0*/  ISETP.NE.AND P5, PT, R27, RZ, PT ;  /* 0x000000ff1b00720c */ /* 0x000fe40003fa5270 */
[----:B------:R-:W-:-:S11]  /*2cb0*/  ISETP.NE.AND P3, PT, R50, RZ, PT ;  /* 0x000000ff3200720c */ /* 0x000fd60003f65270 */
[----:B------:R-:W2:Y:S01]  /*2cc0*/  @P5 LDG.E R3, desc[UR4][R30.64+0xf8] ;  /* 0x0000f8041e035981 */ /* 0x000ea2000c1e1900 */
[----:B------:R-:W-:Y:S02]  /*2cd0*/  ISETP.NE.AND P5, PT, R34, RZ, PT ;  /* 0x000000ff2200720c */ /* 0x000fe40003fa5270 */
[----:B------:R-:W-:Y:S02]  /*2ce0*/  P2R R50, PR, RZ, 0x8 ;  /* 0x00000008ff327803 */ /* 0x000fe40000000000 */
[----:B------:R-:W-:-:S09]  /*2cf0*/  ISETP.LT.AND P3, PT, R12, 0x573600, P2 ;  /* 0x005736000c00780c */ /* 0x000fd20001761270 */
[----:B------:R-:W3:Y:S01]  /*2d00*/  @P5 LDG.E R2, desc[UR4][R30.64+0xf8] ;  /* 0x0000f8041e025981 */ /* 0x000ee2000c1e1900 */
[----:B------:R-:W-:Y:S02]  /*2d10*/  ISETP.NE.AND P5, PT, R35, RZ, PT ;  /* 0x000000ff2300720c */ /* 0x000fe40003fa5270 */
[----:B------:R-:W-:-:S06]  /*2d20*/  CS2R R34, SRZ ;  /* 0x0000000000227805 */ /* 0x000fcc000001ff00 */
[----:B------:R-:W3:Y:S05]  /*2d30*/  @P3 LDG.E R34, desc[UR4][R30.64+0xfc] ;  /* 0x0000fc041e223981 */ /* 0x000eea000c1e1900 */
[----:B------:R-:W3:Y:S01]  /*2d40*/  @P5 LDG.E R0, desc[UR4][R30.64+0xfc] ;  /* 0x0000fc041e005981 */ /* 0x000ee2000c1e1900 */
[C---:B------:R-:W-:Y:S02]  /*2d50*/  ISETP.LT.AND P0, PT, R12.reuse, 0x573600, P6 ;  /* 0x005736000c00780c */ /* 0x040fe40003701270 */
[----:B------:R-:W-:Y:S02]  /*2d60*/  ISETP.LT.AND P2, PT, R12, 0x573600, P1 ;  /* 0x005736000c00780c */ /* 0x000fe40000f41270 */
[----:B------:R-:W-:Y:S01]  /*2d70*/  ISETP.NE.AND P1, PT, R25, RZ, PT ;  /* 0x000000ff1900720c */ /* 0x000fe20003f25270 */
[----:B------:R-:W-:Y:S01]  /*2d80*/  IMAD.MOV.U32 R26, RZ, RZ, RZ ;  /* 0x000000ffff1a7224 */ /* 0x000fe200078e00ff */
[----:B------:R-:W-:-:S02]  /*2d90*/  P2R R25, PR, RZ, 0x1 ;  /* 0x00000001ff197803 */ /* 0x000fc40000000000 */
[----:B------:R-:W-:Y:S01]  /*2da0*/  ISETP.NE.AND P5, PT, R38, RZ, PT ;  /* 0x000000ff2600720c */ /* 0x000fe20003fa5270 */
[----:B------:R-:W-:Y:S01]  /*2db0*/  IMAD.MOV.U32 R38, RZ, RZ, RZ ;  /* 0x000000ffff267224 */ /* 0x000fe200078e00ff */
[C---:B------:R-:W-:Y:S01]  /*2dc0*/  ISETP.LT.AND P1, PT, R40.reuse, 0x573600, P1 ;  /* 0x005736002800780c */ /* 0x040fe20000f21270 */
[----:B------:R-:W3:Y:S04]  /*2dd0*/  @P4 LDG.E R26, desc[UR4][R30.64+0x100] ;  /* 0x000100041e1a4981 */ /* 0x000ee8000c1e1900 */
[----:B------:R-:W3:Y:S01]  /*2de0*/  @P0 LDG.E R35, desc[UR4][R30.64+0x100] ;  /* 0x000100041e230981 */ /* 0x000ee2000c1e1900 */
[----:B------:R-:W-:Y:S02]  /*2df0*/  ISETP.NE.AND P0, PT, R51, RZ, PT ;  /* 0x000000ff3300720c */ /* 0x000fe40003f05270 */
[----:B------:R-:W-:Y:S01]  /*2e00*/  P2R R60, PR, RZ, 0x10 ;  /* 0x00000010ff3c7803 */ /* 0x000fe20000000000 */
[----:B------:R0:W3:Y:S01]  /*2e10*/  @P2 LDG.E R38, desc[UR4][R30.64+0x104] ;  /* 0x000104041e262981 */ /* 0x0000e2000c1e1900 */
[----:B------:R-:W-:-:S02]  /*2e20*/  ISETP.LT.AND P0, PT, R40, 0x573600, P0 ;  /* 0x005736002800780c */ /* 0x000fc40000701270 */
[----:B------:R-:W-:Y:S02]  /*2e30*/  ISETP.NE.AND P6, PT, R24, RZ, PT ;  /* 0x000000ff1800720c */ /* 0x000fe40003fc5270 */
[----:B------:R-:W-:Y:S02]  /*2e40*/  P2R R51, PR, RZ, 0x2 ;  /* 0x00000002ff337803 */ /* 0x000fe40000000000 */
[----:B------:R-:W-:Y:S02]  /*2e50*/  ISETP.NE.AND P4, PT, R49, RZ, PT ;  /* 0x000000ff3100720c */ /* 0x000fe40003f85270 */
[----:B------:R-:W-:Y:S02]  /*2e60*/  ISETP.NE.AND P1, PT, R39, RZ, PT ;  /* 0x000000ff2700720c */ /* 0x000fe40003f25270 */
[----:B------:R-:W-:Y:S02]  /*2e70*/  P2R R24, PR, RZ, 0x8 ;  /* 0x00000008ff187803 */ /* 0x000fe40000000000 */
[----:B------:R-:W-:-:S02]  /*2e80*/  P2R R27, PR, RZ, 0x4 ;  /* 0x00000004ff1b7803 */ /* 0x000fc40000000000 */
[----:B------:R-:W-:Y:S02]  /*2e90*/  P2R R39, PR, RZ, 0x1 ;  /* 0x00000001ff277803 */ /* 0x000fe40000000000 */
[----:B------:R-:W-:Y:S02]  /*2ea0*/  ISETP.NE.AND P3, PT, R50, RZ, PT ;  /* 0x000000ff3200720c */ /* 0x000fe40003f65270 */
[----:B------:R-:W-:Y:S02]  /*2eb0*/  ISETP.NE.AND P2, PT, R61, RZ, PT ;  /* 0x000000ff3d00720c */ /* 0x000fe40003f45270 */
[----:B------:R-:W-:Y:S02]  /*2ec0*/  ISETP.NE.AND P0, PT, R48, RZ, PT ;  /* 0x000000ff3000720c */ /* 0x000fe40003f05270 */
[C---:B------:R-:W-:Y:S02]  /*2ed0*/  ISETP.LT.AND P6, PT, R40.reuse, 0x573600, P6 ;  /* 0x005736002800780c */ /* 0x040fe400037c1270 */
[----:B------:R-:W-:Y:S01]  /*2ee0*/  ISETP.LT.AND P4, PT, R40, 0x573600, P4 ;  /* 0x005736002800780c */ /* 0x000fe20002781270 */
[----:B------:R-:W-:Y:S01]  /*2ef0*/  FADD R44, R44, R33 ;  /* 0x000000212c2c7221 */ /* 0x000fe20000000000 */
[----:B------:R-:W-:-:S02]  /*2f00*/  ISETP.LT.AND P2, PT, R40, 0x573600, P2 ;  /* 0x005736002800780c */ /* 0x000fc40001741270 */
[C---:B------:R-:W-:Y:S02]  /*2f10*/  ISETP.LT.AND P1, PT, R40.reuse, 0x573600, P1 ;  /* 0x005736002800780c */ /* 0x040fe40000f21270 */
[C---:B------:R-:W-:Y:S02]  /*2f20*/  ISETP.LT.AND P0, PT, R40.reuse, 0x573600, P0 ;  /* 0x005736002800780c */ /* 0x040fe40000701270 */
[C---:B------:R-:W-:Y:S02]  /*2f30*/  ISETP.LT.AND P3, PT, R40.reuse, 0x573600, P3 ;  /* 0x005736002800780c */ /* 0x040fe40001f61270 */
[----:B------:R-:W-:Y:S01]  /*2f40*/  ISETP.LT.AND P5, PT, R40, 0x573600, P5 ;  /* 0x005736002800780c */ /* 0x000fe20002fa1270 */
[----:B------:R-:W-:Y:S01]  /*2f50*/  VIADD R33, R12, 0x23f ;  /* 0x0000023f0c217836 */ /* 0x000fe20000000000 */
[----:B------:R-:W-:Y:S02]  /*2f60*/  P2R R40, PR, RZ, 0x40 ;  /* 0x00000040ff287803 */ /* 0x000fe40000000000 */
[----:B------:R-:W-:Y:S01]  /*2f70*/  ISETP.NE.AND P6, PT, R39, RZ, PT ;  /* 0x000000ff2700720c */ /* 0x000fe20003fc5270 */
[----:B------:R-:W-:Y:S01]  /*2f80*/  FADD R45, R45, R32 ;  /* 0x000000202d2d7221 */ /* 0x000fe20000000000 */
[----:B------:R-:W-:Y:S01]  /*2f90*/  CS2R R48, SRZ ;  /* 0x0000000000307805 */ /* 0x000fe2000001ff00 */
[----:B------:R-:W-:Y:S01]  /*2fa0*/  FADD R52, R52, R53 ;  /* 0x0000003534347221 */ /* 0x000fe20000000000 */
[----:B0-----:R-:W-:-:S02]  /*2fb0*/  VIADD R31, R12, 0x23e ;  /* 0x0000023e0c1f7836 */ /* 0x001fc40000000000 */
[----:B------:R-:W-:-:S04]  /*2fc0*/  IMAD.WIDE R32, R33, 0x4, R28 ;  /* 0x0000000421207825 */ /* 0x000fc800078e021c */
[----:B------:R-:W-:Y:S01]  /*2fd0*/  FADD R42, R42, R47 ;  /* 0x0000002f2a2a7221 */ /* 0x000fe20000000000 */
[----:B------:R-:W-:Y:S01]  /*2fe0*/  FADD R43, R46, R43 ;  /* 0x0000002b2e2b7221 */ /* 0x000fe20000000000 */
[----:B------:R-:W-:Y:S01]  /*2ff0*/  CS2R R46, SRZ ;  /* 0x00000000002e7805 */ /* 0x000fe2000001ff00 */
[----:B------:R-:W-:Y:S02]  /*3000*/  IMAD.MOV.U32 R53, RZ, RZ, RZ ;  /* 0x000000ffff357224 */ /* 0x000fe400078e00ff */
[----:B------:R-:W-:Y:S01]  /*3010*/  FADD R41, R52, R41 ;  /* 0x0000002934297221 */ /* 0x000fe20000000000 */
[----:B------:R-:W-:Y:S01]  /*3020*/  IMAD.WIDE R30, R31, 0x4, R28 ;  /* 0x000000041f1e7825 */ /* 0x000fe200078e021c */
[----:B------:R-:W3:Y:S01]  /*3030*/  @P4 LDG.E R49, desc[UR4][R32.64] ;  /* 0x0000000420314981 */ /* 0x000ee2000c1e1900 */
[----:B------:R-:W-:Y:S02]  /*3040*/  P2R R52, PR, RZ, 0x10 ;  /* 0x00000010ff347803 */ /* 0x000fe40000000000 */
[----:B------:R-:W-:Y:S01]  /*3050*/  ISETP.NE.AND P4, PT, R59, RZ, PT ;  /* 0x000000ff3b00720c */ /* 0x000fe20003f85270 */
[----:B------:R-:W3:Y:S04]  /*3060*/  @P3 LDG.E R46, desc[UR4][R30.64] ;  /* 0x000000041e2e3981 */ /* 0x000ee8000c1e1900 */
[----:B------:R-:W3:Y:S04]  /*3070*/  @P1 LDG.E R47, desc[UR4][R30.64] ;  /* 0x000000041e2f1981 */ /* 0x000ee8000c1e1900 */
[----:B------:R0:W3:Y:S01]  /*3080*/  @P6 LDG.E R53, desc[UR4][R30.64] ;  /* 0x000000041e356981 */ /* 0x0000e2000c1e1900 */
[----:B------:R-:W-:-:S02]  /*3090*/  P2R R61, PR, RZ, 0x2 ;  /* 0x00000002ff3d7803 */ /* 0x000fc40000000000 */
[----:B------:R-:W-:Y:S01]  /*30a0*/  P2R R50, PR, RZ, 0x8 ;  /* 0x00000008ff327803 */ /* 0x000fe20000000000 */
[----:B------:R-:W3:Y:S01]  /*30b0*/  @P2 LDG.E R48, desc[UR4][R32.64] ;  /* 0x0000000420302981 */ /* 0x000ee2000c1e1900 */
[----:B0-----:R-:W-:Y:S02]  /*30c0*/  P2R R30, PR, RZ, 0x10 ;  /* 0x00000010ff1e7803 */ /* 0x001fe40000000000 */
[----:B------:R-:W-:-:S04]  /*30d0*/  ISETP.NE.AND P4, PT, R58, RZ, PT ;  /* 0x000000ff3a00720c */ /* 0x000fc80003f85270 */
[----:B------:R-:W-:Y:S02]  /*30e0*/  P2R R31, PR, RZ, 0x10 ;  /* 0x00000010ff1f7803 */ /* 0x000fe40000000000 */
        /* <DEDUP_REMOVED lines=8> */
[----:B------:R-:W-:Y:S02]  /*3170*/  ISETP.NE.AND P4, PT, R56, RZ, PT ;  /* 0x000000ff3800720c */ /* 0x000fe40003f85270 */
[----:B------:R-:W-:Y:S02]  /*3180*/  ISETP.NE.AND P1, PT, R51, RZ, PT ;  /* 0x000000ff3300720c */ /* 0x000fe40003f25270 */
[----:B------:R-:W-:Y:S02]  /*3190*/  P2R R51, PR, RZ, 0x4 ;  /* 0x00000004ff337803 */ /* 0x000fe40000000000 */
[----:B------:R-:W-:Y:S02]  /*31a0*/  P2R R56, PR, RZ, 0x10 ;  /* 0x00000010ff387803 */ /* 0x000fe40000000000 */
[----:B------:R-:W-:-:S02]  /*31b0*/  ISETP.NE.AND P3, PT, R60, RZ, PT ;  /* 0x000000ff3c00720c */ /* 0x000fc40003f65270 */
[----:B------:R-:W-:Y:S02]  /*31c0*/  ISETP.NE.AND P2, PT, R61, RZ, PT ;  /* 0x000000ff3d00720c */ /* 0x000fe40003f45270 */
[----:B------:R-:W-:Y:S02]  /*31d0*/  CS2R R60, SRZ ;  /* 0x00000000003c7805 */ /* 0x000fe4000001ff00 */
[----:B------:R-:W-:-:S04]  /*31e0*/  ISETP.NE.AND P4, PT, R36, RZ, PT ;  /* 0x000000ff2400720c */ /* 0x000fc80003f85270 */
[----:B------:R-:W-:Y:S01]  /*31f0*/  P2R R59, PR, RZ, 0x10 ;  /* 0x00000010ff3b7803 */ /* 0x000fe20000000000 */
[----:B------:R0:W3:Y:S01]  /*3200*/  @P0 LDG.E R60, desc[UR4][R32.64] ;  /* 0x00000004203c0981 */ /* 0x0000e2000c1e1900 */
[C---:B------:R-:W-:Y:S02]  /*3210*/  ISETP.GT.AND P4, PT, R20.reuse, 0x3a, PT ;  /* 0x0000003a1400780c */ /* 0x040fe40003f84270 */
[C---:B------:R-:W-:Y:S01]  /*3220*/  ISETP.GE.AND P6, PT, R20.reuse, 0x3b, PT ;  /* 0x0000003b1400780c */ /* 0x040fe20003fc6270 */
[----:B0-----:R-:W-:Y:S02]  /*3230*/  VIADD R33, R20, 0x2 ;  /* 0x0000000214217836 */ /* 0x001fe40000000000 */
[----:B------:R-:W-:-:S03]  /*3240*/  IMAD.HI R6, R6, 0x4325c53f, RZ ;  /* 0x4325c53f06067827 */ /* 0x000fc600078e02ff */
[----:B------:R-:W-:Y:S02]  /*3250*/  SEL R33, R33, RZ, !P6 ;  /* 0x000000ff21217207 */ /* 0x000fe40007000000 */
[----:B------:R-:W-:-:S03]  /*3260*/  ISETP.NE.AND P6, PT, R24, RZ, PT ;  /* 0x000000ff1800720c */ /* 0x000fc60003fc5270 */
[----:B------:R-:W-:Y:S02]  /*3270*/  VIADD R24, R33, 0x3d ;  /* 0x0000003d21187836 */ /* 0x000fe40000000000 */
[----:B------:R-:W-:Y:S01]  /*3280*/  @!P4 IMAD.MOV R24, RZ, RZ, R33 ;  /* 0x000000ffff18c224 */ /* 0x000fe200078e0221 */
[----:B------:R-:W-:Y:S01]  /*3290*/  SHF.R.U32.HI R33, RZ, 0x1f, R6 ;  /* 0x0000001fff217819 */ /* 0x000fe20000011606 */
[----:B------:R-:W-:Y:S02]  /*32a0*/  VIADD R37, R12, 0x240 ;  /* 0x000002400c257836 */ /* 0x000fe40000000000 */
[----:B------:R-:W-:Y:S01]  /*32b0*/  IMAD.MOV.U32 R32, RZ, RZ, RZ ;  /* 0x000000ffff207224 */ /* 0x000fe200078e00ff */
[----:B------:R-:W-:Y:S01]  /*32c0*/  LEA.HI.SX32 R33, R6, R33, 0x1c ;  /* 0x0000002106217211 */ /* 0x000fe200078fe2ff */
[----:B------:R-:W-:-:S04]  /*32d0*/  IMAD.WIDE R36, R37, 0x4, R28 ;  /* 0x0000000425247825 */ /* 0x000fc800078e021c */
[----:B------:R-:W-:Y:S01]  /*32e0*/  VIADD R6, R12, 0x203 ;  /* 0x000002030c067836 */ /* 0x000fe20000000000 */
[----:B------:R-:W3:Y:S03]  /*32f0*/  @P1 LDG.E R32, desc[UR4][R36.64] ;  /* 0x0000000424201981 */ /* 0x000ee6000c1e1900 */
[----:B------:R-:W-:Y:S01]  /*3300*/  IMAD R6, R33, -0x3d, R6 ;  /* 0xffffffc321067824 */ /* 0x000fe200078e0206 */
[----:B------:R0:W3:Y:S04]  /*3310*/  @P5 LDG.E R61, desc[UR4][R36.64] ;  /* 0x00000004243d5981 */ /* 0x0000e8000c1e1900 */
[C---:B------:R-:W-:Y:S01]  /*3320*/  ISETP.GT.AND P4, PT, R6.reuse, 0x1, PT ;  /* 0x000000010600780c */ /* 0x040fe20003f84270 */
[----:B0-----:R-:W-:-:S02]  /*3330*/  VIADD R36, R6, 0xffffffff ;  /* 0xffffffff06247836 */ /* 0x001fc40000000000 */
[----:B------:R-:W-:-:S03]  /*3340*/  VIADD R6, R20, 0xffffffff ;  /* 0xffffffff14067836 */ /* 0x000fc60000000000 */
[----:B------:R-:W-:Y:S02]  /*3350*/  SEL R36, R36, RZ, P4 ;  /* 0x000000ff24247207 */ /* 0x000fe40002000000 */
[----:B------:R-:W-:-:S04]  /*3360*/  ISETP.GT.AND P4, PT, R20, 0x1, PT ;  /* 0x000000011400780c */ /* 0x000fc80003f84270 */
[----:B------:R-:W-:Y:S02]  /*3370*/  SEL R6, R6, RZ, P4 ;  /* 0x000000ff06067207 */ /* 0x000fe40002000000 */
[----:B------:R-:W-:-:S04]  /*3380*/  ISETP.NE.AND P4, PT, R59, RZ, PT ;  /* 0x000000ff3b00720c */ /* 0x000fc80003f85270 */
[----:B------:R-:W-:Y:S02]  /*3390*/  SEL R10, R10, RZ, P4 ;  /* 0x000000ff0a0a7207 */ /* 0x000fe40002000000 */
[----:B------:R-:W-:-:S04]  /*33a0*/  ISETP.NE.AND P4, PT, R56, RZ, PT ;  /* 0x000000ff3800720c */ /* 0x000fc80003f85270 */
[----:B-----5:R-:W-:Y:S02]  /*33b0*/  SEL R33, R4, RZ, P4 ;  /* 0x000000ff04217207 */ /* 0x020fe40002000000 */
[----:B------:R-:W-:-:S04]  /*33c0*/  ISETP.NE.AND P4, PT, R57, RZ, PT ;  /* 0x000000ff3900720c */ /* 0x000fc80003f85270 */
[----:B--2---:R-:W-:Y:S02]  /*33d0*/  SEL R3, R3, RZ, P4 ;  /* 0x000000ff03037207 */ /* 0x004fe40002000000 */
[----:B------:R-:W-:-:S04]  /*33e0*/  ISETP.NE.AND P4, PT, R58, RZ, PT ;  /* 0x000000ff3a00720c */ /* 0x000fc80003f85270 */
[----:B----4-:R-:W-:Y:S02]  /*33f0*/  SEL R4, R11, RZ, P4 ;  /* 0x000000ff0b047207 */ /* 0x010fe40002000000 */
[----:B------:R-:W-:-:S04]  /*3400*/  ISETP.NE.AND P4, PT, R54, RZ, PT ;  /* 0x000000ff3600720c */ /* 0x000fc80003f85270 */
[----:B---3--:R-:W-:Y:S02]  /*3410*/  SEL R20, R23, RZ, P4 ;  /* 0x000000ff17147207 */ /* 0x008fe40002000000 */
[----:B------:R-:W-:-:S04]  /*3420*/  ISETP.NE.AND P4, PT, R55, RZ, PT ;  /* 0x000000ff3700720c */ /* 0x000fc80003f85270 */
[----:B------:R-:W-:Y:S02]  /*3430*/  SEL R22, R22, RZ, P4 ;  /* 0x000000ff16167207 */ /* 0x000fe40002000000 */
[----:B------:R-:W-:Y:S02]  /*3440*/  ISETP.NE.AND P4, PT, R31, RZ, PT ;  /* 0x000000ff1f00720c */ /* 0x000fe40003f85270 */
[----:B------:R-:W-:Y:S02]  /*3450*/  SEL R34, R34, RZ, P6 ;  /* 0x000000ff22227207 */ /* 0x000fe40003000000 */
[----:B------:R-:W-:Y:S02]  /*3460*/  ISETP.NE.AND P6, PT, R40, RZ, PT ;  /* 0x000000ff2800720c */ /* 0x000fe40003fc5270 */
[----:B------:R-:W-:Y:S01]  /*3470*/  SEL R2, R2, RZ, P4 ;  /* 0x000000ff02027207 */ /* 0x000fe20002000000 */
[----:B------:R-:W-:Y:S01]  /*3480*/  FADD R23, R21, R4 ;  /* 0x0000000415177221 */ /* 0x000fe20000000000 */
[----:B------:R-:W-:Y:S01]  /*3490*/  ISETP.NE.AND P4, PT, R30, RZ, PT ;  /* 0x000000ff1e00720c */ /* 0x000fe20003f85270 */
[----:B------:R-:W-:-:S03]  /*34a0*/  VIADD R21, R12, 0x241 ;  /* 0x000002410c157836 */ /* 0x000fc60000000000 */
[----:B------:R-:W-:Y:S01]  /*34b0*/  SEL R11, R0, RZ, P4 ;  /* 0x000000ff000b7207 */ /* 0x000fe20002000000 */
[----:B------:R-:W-:Y:S02]  /*34c0*/  IMAD.MOV.U32 R0, RZ, RZ, RZ ;  /* 0x000000ffff007224 */ /* 0x000fe400078e00ff */
[----:B------:R-:W-:-:S05]  /*34d0*/  IMAD.WIDE R28, R21, 0x4, R28 ;  /* 0x00000004151c7825 */ /* 0x000fca00078e021c */
[----:B------:R-:W2:Y:S01]  /*34e0*/  @P6 LDG.E R0, desc[UR4][R28.64] ;  /* 0x000000041c006981 */ /* 0x000ea2000c1e1900 */
[----:B------:R-:W-:Y:S01]  /*34f0*/  SEL R26, R26, RZ, P3 ;  /* 0x000000ff1a1a7207 */ /* 0x000fe20001800000 */
[----:B------:R-:W-:Y:S01]  /*3500*/  FADD R43, R43, R2 ;  /* 0x000000022b2b7221 */ /* 0x000fe20000000000 */
[----:B------:R-:W-:Y:S02]  /*3510*/  ISETP.NE.AND P3, PT, R50, RZ, PT ;  /* 0x000000ff3200720c */ /* 0x000fe40003f65270 */
[----:B------:R-:W-:Y:S01]  /*3520*/  I2FP.F32.S32 R2, R5 ;  /* 0x0000000500027245 */ /* 0x000fe20000201400 */
[----:B------:R-:W-:Y:S01]  /*3530*/  FADD R42, R42, R33 ;  /* 0x000000212a2a7221 */ /* 0x000fe20000000000 */
[----:B------:R-:W-:Y:S02]  /*3540*/  ISETP.NE.AND P4, PT, R52, RZ, PT ;  /* 0x000000ff3400720c */ /* 0x000fe40003f85270 */
[----:B------:R-:W-:Y:S01]  /*3550*/  I2FP.F32.S32 R18, R18 ;  /* 0x0000001200127245 */ /* 0x000fe20000201400 */
[----:B------:R-:W-:Y:S01]  /*3560*/  FADD R4, R42, R3 ;  /* 0x000000032a047221 */ /* 0x000fe20000000000 */
[----:B------:R-:W-:-:S02]  /*3570*/  I2FP.F32.S32 R3, R8 ;  /* 0x0000000800037245 */ /* 0x000fc40000201400 */
[----:B------:R-:W-:Y:S01]  /*3580*/  I2FP.F32.S32 R17, R17 ;  /* 0x0000001100117245 */ /* 0x000fe20000201400 */
[----:B------:R-:W-:Y:S01]  /*3590*/  FADD R5, R43, R34 ;  /* 0x000000222b057221 */ /* 0x000fe20000000000 */
[----:B------:R-:W-:Y:S01]  /*35a0*/  FADD R44, R44, R11 ;  /* 0x0000000b2c2c7221 */ /* 0x000fe20000000000 */
[----:B------:R-:W-:Y:S01]  /*35b0*/  FADD R45, R45, R26 ;  /* 0x0000001a2d2d7221 */ /* 0x000fe20000000000 */
[----:B------:R-:W-:Y:S01]  /*35c0*/  I2FP.F32.S32 R16, R16 ;  /* 0x0000001000107245 */ /* 0x000fe20000201400 */
[----:B------:R-:W-:Y:S01]  /*35d0*/  IMAD.IADD R21, R13, 0x1, -R36 ;  /* 0x000000010d157824 */ /* 0x000fe200078e0a24 */
[----:B------:R-:W-:Y:S01]  /*35e0*/  I2FP.F32.S32 R14, R14 ;  /* 0x0000000e000e7245 */ /* 0x000fe20000201400 */
[----:B------:R-:W-:Y:S01]  /*35f0*/  IMAD.IADD R13, R36, 0x1, -R13 ;  /* 0x00000001240d7824 */ /* 0x000fe200078e0a0d */
[----:B------:R-:W-:Y:S01]  /*3600*/  I2FP.F32.S32 R15, R15 ;  /* 0x0000000f000f7245 */ /* 0x000fe20000201400 */
[----:B------:R-:W-:Y:S02]  /*3610*/  IMAD R21, R21, R24, RZ ;  /* 0x0000001815157224 */ /* 0x000fe400078e02ff */
[----:B------:R-:W-:Y:S01]  /*3620*/  FADD R20, R19, R20 ;  /* 0x0000001413147221 */ /* 0x000fe20000000000 */
[----:B------:R-:W-:-:S02]  /*3630*/  SEL R47, R47, RZ, P2 ;  /* 0x000000ff2f2f7207 */ /* 0x000fc40001000000 */
[----:B------:R-:W-:Y:S02]  /*3640*/  ISETP.NE.AND P2, PT, R51, RZ, PT ;  /* 0x000000ff3300720c */ /* 0x000fe40003f45270 */
[----:B------:R-:W-:Y:S02]  /*3650*/  SEL R46, R46, RZ, P3 ;  /* 0x000000ff2e2e7207 */ /* 0x000fe40001800000 */
[----:B------:R-:W-:Y:S02]  /*3660*/  SEL R48, R48, RZ, P2 ;  /* 0x000000ff30307207 */ /* 0x000fe40001000000 */
[----:B------:R-:W-:Y:S02]  /*3670*/  ISETP.NE.AND P2, PT, R27, RZ, PT ;  /* 0x000000ff1b00720c */ /* 0x000fe40003f45270 */
[----:B------:R-:W-:Y:S02]  /*3680*/  ISETP.NE.AND P3, PT, R39, RZ, PT ;  /* 0x000000ff2700720c */ /* 0x000fe40003f65270 */
[----:B------:R-:W-:-:S02]  /*3690*/  SEL R38, R38, RZ, P2 ;  /* 0x000000ff26267207 */ /* 0x000fc40001000000 */
[C---:B------:R-:W-:Y:S02]  /*36a0*/  FSETP.GT.AND P2, PT, |R2|.reuse, 8.50705917302346158658e+37, PT ;  /* 0x7e8000000200780b */ /* 0x040fe40003f44200 */
[----:B------:R-:W-:Y:S02]  /*36b0*/  SEL R53, R53, RZ, P3 ;  /* 0x000000ff35357207 */ /* 0x000fe40001800000 */
[----:B------:R-:W-:Y:S02]  /*36c0*/  FSETP.GEU.AND P3, PT, |R2|, 1.175494350822287508e-38, PT ;  /* 0x008000000200780b */ /* 0x000fe40003f6e200 */
[----:B------:R-:W-:Y:S02]  /*36d0*/  SEL R49, R49, RZ, P4 ;  /* 0x000000ff31317207 */ /* 0x000fe40002000000 */
[----:B------:R-:W-:-:S04]  /*36e0*/  ISETP.NE.AND P4, PT, R25, RZ, PT ;  /* 0x000000ff1900720c */ /* 0x000fc80003f85270 */
[----:B------:R-:W-:Y:S01]  /*36f0*/  SEL R35, R35, RZ, P4 ;  /* 0x000000ff23237207 */ /* 0x000fe20002000000 */
[----:B------:R-:W-:Y:S01]  /*3700*/  @P2 FMUL R2, R2, 0.25 ;  /* 0x3e80000002022820 */ /* 0x000fe20000400000 */
[----:B------:R-:W-:Y:S01]  /*3710*/  @P2 FMUL R4, R4, 0.25 ;  /* 0x3e80000004042820 */ /* 0x000fe20000400000 */
[C---:B------:R-:W-:Y:S02]  /*3720*/  FSETP.GT.AND P4, PT, |R3|.reuse, 8.50705917302346158658e+37, PT ;  /* 0x7e8000000300780b */ /* 0x040fe40003f84200 */
[----:B------:R-:W-:Y:S01]  /*3730*/  @!P3 FMUL R2, R2, 16777216 ;  /* 0x4b8000000202b820 */ /* 0x000fe20000400000 */
[----:B------:R-:W-:Y:S01]  /*3740*/  @!P3 FMUL R4, R4, 16777216 ;  /* 0x4b8000000404b820 */ /* 0x000fe20000400000 */
[----:B------:R-:W-:Y:S02]  /*3750*/  FSETP.GEU.AND P2, PT, |R3|, 1.175494350822287508e-38, PT ;  /* 0x008000000300780b */ /* 0x000fe40003f4e200 */
[----:B------:R-:W-:Y:S01]  /*3760*/  FSETP.GT.AND P3, PT, |R17|, 8.50705917302346158658e+37, PT ;  /* 0x7e8000001100780b */ /* 0x000fe20003f64200 */
[----:B------:R-:W-:Y:S01]  /*3770*/  FADD R35, R44, R35 ;  /* 0x000000232c237221 */ /* 0x000fe20000000000 */
[----:B------:R-:W-:-:S05]  /*3780*/  FADD R38, R45, R38 ;  /* 0x000000262d267221 */ /* 0x000fca0000000000 */
[----:B------:R-:W-:Y:S01]  /*3790*/  @P4 FMUL R3, R3, 0.25 ;  /* 0x3e80000003034820 */ /* 0x000fe20000400000 */
[----:B------:R-:W-:-:S03]  /*37a0*/  @P4 FMUL R35, R35, 0.25 ;  /* 0x3e80000023234820 */ /* 0x000fc60000400000 */
[----:B------:R-:W-:Y:S01]  /*37b0*/  @!P2 FMUL R3, R3, 16777216 ;  /* 0x4b8000000303a820 */ /* 0x000fe20000400000 */
[----:B------:R-:W-:Y:S01]  /*37c0*/  @!P2 FMUL R35, R35, 16777216 ;  /* 0x4b8000002323a820 */ /* 0x000fe20000400000 */
[----:B------:R-:W-:Y:S01]  /*37d0*/  @P3 FMUL R38, R38, 0.25 ;  /* 0x3e80000026263820 */ /* 0x000fe20000400000 */
[----:B------:R-:W-:Y:S01]  /*37e0*/  FSETP.GT.AND P2, PT, |R16|, 8.50705917302346158658e+37, PT ;  /* 0x7e8000001000780b */ /* 0x000fe20003f44200 */
[----:B------:R-:W-:Y:S02]  /*37f0*/  IMAD R6, R6, R13, R21 ;  /* 0x0000000d06067224 */ /* 0x000fe400078e0215 */
[----:B------:R-:W-:Y:S01]  /*3800*/  FADD R46, R41, R46 ;  /* 0x0000002e292e7221 */ /* 0x000fe20000000000 */
[----:B------:R-:W-:Y:S01]  /*3810*/  FADD R20, R20, R47 ;  /* 0x0000002f14147221 */ /* 0x000fe20000000000 */
[----:B------:R-:W-:Y:S02]  /*3820*/  FADD R22, R23, R22 ;  /* 0x0000001617167221 */ /* 0x000fe40000000000 */
[----:B------:R-:W-:Y:S01]  /*3830*/  FADD R46, R46, R49 ;  /* 0x000000312e2e7221 */ /* 0x000fe20000000000 */
[----:B------:R-:W-:-:S02]  /*3840*/  SEL R11, R60, RZ, P0 ;  /* 0x000000ff3c0b7207 */ /* 0x000fc40000000000 */
[----:B------:R-:W-:Y:S02]  /*3850*/  SEL R32, R32, RZ, P1 ;  /* 0x000000ff20207207 */ /* 0x000fe40000800000 */
[C---:B------:R-:W-:Y:S02]  /*3860*/  FSETP.GT.AND P1, PT, |R18|.reuse, 8.50705917302346158658e+37, PT ;  /* 0x7e8000001200780b */ /* 0x040fe40003f24200 */
[----:B------:R-:W-:Y:S02]  /*3870*/  SEL R61, R61, RZ, P5 ;  /* 0x000000ff3d3d7207 */ /* 0x000fe40002800000 */
[----:B------:R-:W-:-:S09]  /*3880*/  FSETP.GEU.AND P5, PT, |R18|, 1.175494350822287508e-38, PT ;  /* 0x008000001200780b */ /* 0x000fd20003fae200 */
[----:B------:R-:W-:Y:S01]  /*3890*/  @P1 FMUL R18, R18, 0.25 ;  /* 0x3e80000012121820 */ /* 0x000fe20000400000 */
[----:B------:R-:W-:Y:S01]  /*38a0*/  @P1 FMUL R5, R5, 0.25 ;  /* 0x3e80000005051820 */ /* 0x000fe20000400000 */
[C---:B------:R-:W-:Y:S01]  /*38b0*/  FSETP.GEU.AND P1, PT, |R17|.reuse, 1.175494350822287508e-38, PT ;  /* 0x008000001100780b */ /* 0x040fe20003f2e200 */
[----:B------:R-:W-:Y:S01]  /*38c0*/  @P3 FMUL R17, R17, 0.25 ;  /* 0x3e80000011113820 */ /* 0x000fe20000400000 */
[----:B------:R-:W-:Y:S01]  /*38d0*/  @!P5 FMUL R18, R18, 16777216 ;  /* 0x4b8000001212d820 */ /* 0x000fe20000400000 */
[----:B------:R-:W-:Y:S01]  /*38e0*/  @!P5 FMUL R5, R5, 16777216 ;  /* 0x4b8000000505d820 */ /* 0x000fe20000400000 */
[----:B------:R-:W-:Y:S01]  /*38f0*/  FSETP.GT.AND P5, PT, |R14|, 8.50705917302346158658e+37, PT ;  /* 0x7e8000000e00780b */ /* 0x000fe20003fa4200 */
[----:B------:R-:W-:Y:S01]  /*3900*/  FADD R11, R20, R11 ;  /* 0x0000000b140b7221 */ /* 0x000fe20000000000 */
[----:B------:R-:W-:-:S07]  /*3910*/  ISETP.NE.AND P0, PT, R9, RZ, PT ;  /* 0x000000ff0900720c */ /* 0x000fce0003f05270 */
[----:B------:R-:W-:Y:S01]  /*3920*/  @!P1 FMUL R17, R17, 16777216 ;  /* 0x4b80000011119820 */ /* 0x000fe20000400000 */
[----:B------:R-:W-:Y:S01]  /*3930*/  @!P1 FMUL R38, R38, 16777216 ;  /* 0x4b80000026269820 */ /* 0x000fe20000400000 */
[----:B------:R-:W-:Y:S01]  /*3940*/  FSETP.GT.AND P1, PT, |R15|, 8.50705917302346158658e+37, PT ;  /* 0x7e8000000f00780b */ /* 0x000fe20003f24200 */
[----:B------:R-:W-:Y:S01]  /*3950*/  FADD R9, R22, R53 ;  /* 0x0000003516097221 */ /* 0x000fe20000000000 */
[----:B------:R-:W-:Y:S01]  /*3960*/  I2FP.F32.S32 R13, R6 ;  /* 0x00000006000d7245 */ /* 0x000fe20000201400 */
[----:B------:R-:W-:Y:S01]  /*3970*/  FADD R8, R46, R61 ;  /* 0x0000003d2e087221 */ /* 0x000fe20000000000 */
[C---:B------:R-:W-:Y:S01]  /*3980*/  FSETP.GEU.AND P3, PT, |R16|.reuse, 1.175494350822287508e-38, PT ;  /* 0x008000001000780b */ /* 0x040fe20003f6e200 */
[----:B------:R-:W-:Y:S01]  /*3990*/  @P2 FMUL R16, R16, 0.25 ;  /* 0x3e80000010102820 */ /* 0x000fe20000400000 */
[----:B------:R-:W-:Y:S01]  /*39a0*/  @P2 FMUL R11, R11, 0.25 ;  /* 0x3e8000000b0b2820 */ /* 0x000fe20000400000 */
[C---:B------:R-:W-:Y:S01]  /*39b0*/  FSETP.GEU.AND P4, PT, |R14|.reuse, 1.175494350822287508e-38, PT ;  /* 0x008000000e00780b */ /* 0x040fe20003f8e200 */
[----:B------:R-:W-:Y:S01]  /*39c0*/  @P5 FMUL R14, R14, 0.25 ;  /* 0x3e8000000e0e5820 */ /* 0x000fe20000400000 */
[----:B------:R-:W-:Y:S01]  /*39d0*/  FSETP.GT.AND P2, PT, |R13|, 8.50705917302346158658e+37, PT ;  /* 0x7e8000000d00780b */ /* 0x000fe20003f44200 */
[----:B------:R-:W-:Y:S01]  /*39e0*/  @P5 FMUL R9, R9, 0.25 ;  /* 0x3e80000009095820 */ /* 0x000fe20000400000 */
[----:B------:R-:W-:-:S02]  /*39f0*/  FSETP.GEU.AND P5, PT, |R15|, 1.175494350822287508e-38, PT ;  /* 0x008000000f00780b */ /* 0x000fc40003fae200 */
[----:B------:R-:W-:Y:S01]  /*3a00*/  @P1 FMUL R15, R15, 0.25 ;  /* 0x3e8000000f0f1820 */ /* 0x000fe20000400000 */
[----:B------:R-:W-:Y:S01]  /*3a10*/  @P1 FMUL R8, R8, 0.25 ;  /* 0x3e80000008081820 */ /* 0x000fe20000400000 */
[C---:B------:R-:W-:Y:S01]  /*3a20*/  FSETP.GEU.AND P1, PT, |R13|.reuse, 1.175494350822287508e-38, PT ;  /* 0x008000000d00780b */ /* 0x040fe20003f2e200 */
[----:B------:R-:W0:Y:S08]  /*3a30*/  MUFU.RCP R19, R2 ;  /* 0x0000000200137308 */ /* 0x000e300000001000 */
[----:B------:R1:W-:Y:S01]  /*3a40*/  MUFU.RCP R20, R3 ;  /* 0x0000000300147308 */ /* 0x0003e20000001000 */
[----:B------:R-:W-:Y:S01]  /*3a50*/  @P2 FMUL R13, R13, 0.25 ;  /* 0x3e8000000d0d2820 */ /* 0x000fe20000400000 */
[----:B-1----:R-:W1:Y:S01]  /*3a60*/  LDC.64 R2, c[0x0][0x218] ;  /* 0x00008600ff027b82 */ /* 0x002e620000000a00 */
[----:B------:R-:W-:-:S05]  /*3a70*/  FADD R7, R7, R10 ;  /* 0x0000000a07077221 */ /* 0x000fca0000000000 */
[----:B------:R-:W3:Y:S01]  /*3a80*/  MUFU.RCP R18, R18 ;  /* 0x0000001200127308 */ /* 0x000ee20000001000 */
[----:B------:R-:W-:Y:S01]  /*3a90*/  @!P4 FMUL R14, R14, 16777216 ;  /* 0x4b8000000e0ec820 */ /* 0x000fe20000400000 */
[----:B------:R-:W-:Y:S01]  /*3aa0*/  @!P3 FMUL R16, R16, 16777216 ;  /* 0x4b8000001010b820 */ /* 0x000fe20000400000 */
[----:B------:R-:W-:Y:S01]  /*3ab0*/  @!P5 FMUL R15, R15, 16777216 ;  /* 0x4b8000000f0fd820 */ /* 0x000fe20000400000 */
[----:B------:R-:W-:Y:S01]  /*3ac0*/  @!P1 FMUL R13, R13, 16777216 ;  /* 0x4b8000000d0d9820 */ /* 0x000fe20000400000 */
[----:B------:R-:W-:-:S03]  /*3ad0*/  FADD R7, R7, R48 ;  /* 0x0000003007077221 */ /* 0x000fc60000000000 */
[----:B------:R-:W4:Y:S01]  /*3ae0*/  MUFU.RCP R17, R17 ;  /* 0x0000001100117308 */ /* 0x000f220000001000 */
[----:B------:R-:W-:-:S07]  /*3af0*/  FADD R21, R7, R32 ;  /* 0x0000002007157221 */ /* 0x000fce0000000000 */
[----:B------:R-:W5:Y:S01]  /*3b00*/  MUFU.RCP R14, R14 ;  /* 0x0000000e000e7308 */ /* 0x000f620000001000 */
[----:B0-----:R-:W-:-:S07]  /*3b10*/  FMUL R4, R19, R4 ;  /* 0x0000000413047220 */ /* 0x001fce0000400000 */
[----:B------:R-:W-:Y:S01]  /*3b20*/  MUFU.RCP R16, R16 ;  /* 0x0000001000107308 */ /* 0x000fe20000001000 */
[----:B-1----:R-:W-:-:S07]  /*3b30*/  IMAD.WIDE R2, R12, 0x4, R2 ;  /* 0x000000040c027825 */ /* 0x002fce00078e0202 */
[----:B------:R-:W0:Y:S01]  /*3b40*/  MUFU.RCP R15, R15 ;  /* 0x0000000f000f7308 */ /* 0x000e220000001000 */
[----:B---3--:R-:W-:-:S07]  /*3b50*/  FMUL R5, R18, R5 ;  /* 0x0000000512057220 */ /* 0x008fce0000400000 */
[----:B------:R-:W1:Y:S01]  /*3b60*/  MUFU.RCP R13, R13 ;  /* 0x0000000d000d7308 */ /* 0x000e620000001000 */
[----:B------:R-:W-:Y:S01]  /*3b70*/  FMUL R6, R20, R35 ;  /* 0x0000002314067220 */ /* 0x000fe20000400000 */
[----:B----4-:R-:W-:Y:S01]  /*3b80*/  FMUL R7, R17, R38 ;  /* 0x0000002611077220 */ /* 0x010fe20000400000 */
[----:B------:R-:W-:Y:S01]  /*3b90*/  @!P4 FMUL R9, R9, 16777216 ;  /* 0x4b8000000909c820 */ /* 0x000fe20000400000 */
[----:B------:R-:W-:Y:S01]  /*3ba0*/  @!P3 FMUL R11, R11, 16777216 ;  /* 0x4b8000000b0bb820 */ /* 0x000fe20000400000 */
[----:B------:R-:W-:Y:S02]  /*3bb0*/  @!P5 FMUL R8, R8, 16777216 ;  /* 0x4b8000000808d820 */ /* 0x000fe40000400000 */
[----:B-----5:R-:W-:Y:S02]  /*3bc0*/  FMUL R20, R14, R9 ;  /* 0x000000090e147220 */ /* 0x020fe40000400000 */
[----:B0-----:R-:W-:Y:S01]  /*3bd0*/  FMUL R22, R15, R8 ;  /* 0x000000080f167220 */ /* 0x001fe20000400000 */
[----:B--2---:R-:W-:-:S02]  /*3be0*/  SEL R0, R0, RZ, P6 ;  /* 0x000000ff00007207 */ /* 0x004fc40003000000 */
[----:B------:R-:W-:-:S03]  /*3bf0*/  ISETP.GE.AND P6, PT, R12, 0x573600, PT ;  /* 0x005736000c00780c */ /* 0x000fc60003fc6270 */
[----:B------:R-:W-:-:S04]  /*3c00*/  FADD R0, R21, R0 ;  /* 0x0000000015007221 */ /* 0x000fc80000000000 */
[----:B------:R-:W-:-:S04]  /*3c10*/  @P2 FMUL R0, R0, 0.25 ;  /* 0x3e80000000002820 */ /* 0x000fc80000400000 */
[----:B------:R-:W-:Y:S02]  /*3c20*/  @!P1 FMUL R0, R0, 16777216 ;  /* 0x4b80000000009820 */ /* 0x000fe40000400000 */
[----:B------:R0:W-:Y:S01]  /*3c30*/  @!P6 STG.E.128 desc[UR4][R2.64], R4 ;  /* 0x000000040200e986 */ /* 0x0001e2000c101d04 */
[----:B------:R-:W-:Y:S01]  /*3c40*/  FMUL R21, R16, R11 ;  /* 0x0000000b10157220 */ /* 0x000fe20000400000 */
[----:B-1----:R-:W-:Y:S01]  /*3c50*/  FMUL R23, R13, R0 ;  /* 0x000000000d177220 */ /* 0x002fe20000400000 */
[----:B0-----:R-:W-:Y:S06]  /*3c60*/  @P0 EXIT ;  /* 0x000000000000094d */ /* 0x001fec0003800000 */
[----:B------:R-:W-:Y:S01]  /*3c70*/  STG.E.128 desc[UR4][R2.64+0x800], R20 ;  /* 0x0008001402007986 */ /* 0x000fe2000c101d04 */
[----:B------:R-:W-:Y:S05]  /*3c80*/  EXIT ;  /* 0x000000000000794d */ /* 0x000fea0003800000 */
.L_x_0:
[----:B------:R-:W-:-:S00]  /*3c90*/  BRA `(.L_x_0) ;  /* 0xfffffffc00fc7947 */ /* 0x000fc0000383ffff */
[----:B------:R-:W-:-:S00]  /*3ca0*/  NOP ;  /* 0x0000000000007918 */ /* 0x000fc00000000000 */
        /* <DEDUP_REMOVED lines=13> */
.L_x_1:


//--------------------- .nv.constant0.triton_poi_fused_avg_pool2d_11 --------------------------
	.section	.nv.constant0.triton_poi_fused_avg_pool2d_11,"a",@progbits
	.sectionflags	@""
	.align	4
.nv.constant0.triton_poi_fused_avg_pool2d_11:
	.zero		548
